def matmul_kernel(
    a_ptr,
    b_ptr,
    c_ptr,
    M,
    N,
    K,
    stride_am,
    stride_ak,
    stride_bk,
    stride_bn,
    stride_cm,
    stride_cn,
    BLOCK_M: tl.constexpr,
    BLOCK_N: tl.constexpr,
    BLOCK_K: tl.constexpr,
    GROUP_M: tl.constexpr,
):
    pid = tl.program_id(axis=0)
    num_pid_m = tl.cdiv(M, BLOCK_M)
    num_pid_n = tl.cdiv(N, BLOCK_N)
    num_pid_in_group = GROUP_M * num_pid_n
    group_id = pid // num_pid_in_group
    first_pid_m = group_id * GROUP_M
    group_size_m = min(num_pid_m - first_pid_m, GROUP_M)
    pid_m = first_pid_m + ((pid % num_pid_in_group) % group_size_m)
    pid_n = (pid % num_pid_in_group) // group_size_m

    offs_am = (pid_m * BLOCK_M + tl.arange(0, BLOCK_M)) % M
    offs_bn = (pid_n * BLOCK_N + tl.arange(0, BLOCK_N)) % N
    offs_k = tl.arange(0, BLOCK_K)
    a_ptrs = a_ptr + offs_am[:, None] * stride_am + offs_k[None, :] * stride_ak
    b_ptrs = b_ptr + offs_k[:, None] * stride_bk + offs_bn[None, :] * stride_bn

    acc = tl.zeros((BLOCK_M, BLOCK_N), dtype=tl.float32)
    for kk in range(0, tl.cdiv(K, BLOCK_K)):
        a = tl.load(a_ptrs, mask=offs_k[None, :] < K - kk * BLOCK_K, other=0.0)
        b = tl.load(b_ptrs, mask=offs_k[:, None] < K - kk * BLOCK_K, other=0.0)
        acc = tl.dot(a, b, acc)
        a_ptrs += BLOCK_K * stride_ak
        b_ptrs += BLOCK_K * stride_bk

    c = acc.to(c_ptr.dtype.element_ty)
    offs_cm = pid_m * BLOCK_M + tl.arange(0, BLOCK_M)
    offs_cn = pid_n * BLOCK_N + tl.arange(0, BLOCK_N)
    c_ptrs = c_ptr + offs_cm[:, None] * stride_cm + offs_cn[None, :] * stride_cn
    mask = (offs_cm[:, None] < M) & (offs_cn[None, :] < N)
    tl.store(c_ptrs, c, mask=mask)

# config = {"BLOCK_K": 64, "BLOCK_M": 128, "BLOCK_N": 64, "GROUP_M": 8, "arch": "sm_100", "dtype": "fp16", "num_ctas": 1, "num_stages": 3, "num_warps": 16}
# arch = sm_100


// ===== COMPILED SASS (sm_100a) =====

	.target	sm_100a

	.elftype	@"ET_EXEC"


//--------------------- .note.nv.tkinfo           --------------------------
	.section	.note.nv.tkinfo,"",@"SHT_NOTE"
	.sectionflags	@"SHF_NOTE_NV_TKINFO"
	.tkinfo
        /*0018*/ 	.word	0x00000081
        /*0030*/ 	.string	""
        /*0030*/ 	.string	"ptxas-blackwell"
        /*0030*/ 	.string	"Cuda compilation tools, release 12.9, V12.9.86"
        /*0030*/ 	.string	"Build cuda_12.9.r12.9/compiler.36037853_0"
        /*0030*/ 	.string	"-v  -suppress-debug-info  -lineinfo  -arch sm_100a "



//--------------------- .note.nv.cuver            --------------------------
	.section	.note.nv.cuver,"",@"SHT_NOTE"
	.sectionflags	@"SHF_NOTE_NV_CUVER"
        /*0018*/ 	.short	0x0001
        /*001a*/ 	.short	0x0064
        /*001c*/ 	.short	0x0001
        /*001e*/ 	.short	0x0000
        /*0020*/ 	.short	0x0001
        /*0022*/ 	.short	0x0000


//--------------------- .nv.info                  --------------------------
	.section	.nv.info,"",@"SHT_CUDA_INFO"
	.align	4


	//----- nvinfo : EIATTR_REGCOUNT
	.align		4
        /*0000*/ 	.byte	0x04, 0x2f
        /*0002*/ 	.short	(.L_1 - .L_0)
	.align		4
.L_0:
        /*0004*/ 	.word	index@(matmul_kernel)
        /*0008*/ 	.word	0x0000007e


	//----- nvinfo : EIATTR_FRAME_SIZE
	.align		4
.L_1:
        /*000c*/ 	.byte	0x04, 0x11
        /*000e*/ 	.short	(.L_3 - .L_2)
	.align		4
.L_2:
        /*0010*/ 	.word	index@(matmul_kernel)
        /*0014*/ 	.word	0x00000000


	//----- nvinfo : EIATTR_MIN_STACK_SIZE
	.align		4
.L_3:
        /*0018*/ 	.byte	0x04, 0x12
        /*001a*/ 	.short	(.L_5 - .L_4)
	.align		4
.L_4:
        /*001c*/ 	.word	index@(matmul_kernel)
        /*0020*/ 	.word	0x00000000
.L_5:


//--------------------- .nv.info.matmul_kernel    --------------------------
	.section	.nv.info.matmul_kernel,"",@"SHT_CUDA_INFO"
	.sectionflags	@""
	.align	4


	//----- nvinfo : EIATTR_CUDA_API_VERSION
	.align		4
        /*0000*/ 	.byte	0x04, 0x37
        /*0002*/ 	.short	(.L_7 - .L_6)
.L_6:
        /*0004*/ 	.word	0x00000081


	//----- nvinfo : EIATTR_KPARAM_INFO
	.align		4
.L_7:
        /*0008*/ 	.byte	0x04, 0x17
        /*000a*/ 	.short	(.L_9 - .L_8)
.L_8:
        /*000c*/ 	.word	0x00000000
        /*0010*/ 	.short	0x000d
        /*0012*/ 	.short	0x0048
        /*0014*/ 	.byte	0x00, 0xf4, 0x21, 0x00


	//----- nvinfo : EIATTR_KPARAM_INFO
	.align		4
.L_9:
        /*0018*/ 	.byte	0x04, 0x17
        /*001a*/ 	.short	(.L_11 - .L_10)
.L_10:
        /*001c*/ 	.word	0x00000000
        /*0020*/ 	.short	0x000c
        /*0022*/ 	.short	0x0040
        /*0024*/ 	.byte	0x00, 0xf4, 0x21, 0x00


	//----- nvinfo : EIATTR_KPARAM_INFO
	.align		4
.L_11:
        /*0028*/ 	.byte	0x04, 0x17
        /*002a*/ 	.short	(.L_13 - .L_12)
.L_12:
        /*002c*/ 	.word	0x00000000
        /*0030*/ 	.short	0x000b
        /*0032*/ 	.short	0x0038
        /*0034*/ 	.byte	0x00, 0xf0, 0x11, 0x00


	//----- nvinfo : EIATTR_KPARAM_INFO
	.align		4
.L_13:
        /*0038*/ 	.byte	0x04, 0x17
        /*003a*/ 	.short	(.L_15 - .L_14)
.L_14:
        /*003c*/ 	.word	0x00000000
        /*0040*/ 	.short	0x000a
        /*0042*/ 	.short	0x0034
        /*0044*/ 	.byte	0x00, 0xf0, 0x11, 0x00


	//----- nvinfo : EIATTR_KPARAM_INFO
	.align		4
.L_15:
        /*0048*/ 	.byte	0x04, 0x17
        /*004a*/ 	.short	(.L_17 - .L_16)
.L_16:
        /*004c*/ 	.word	0x00000000
        /*0050*/ 	.short	0x0009
        /*0052*/ 	.short	0x0030
        /*0054*/ 	.byte	0x00, 0xf0, 0x11, 0x00


	//----- nvinfo : EIATTR_KPARAM_INFO
	.align		4
.L_17:
        /*0058*/ 	.byte	0x04, 0x17
        /*005a*/ 	.short	(.L_19 - .L_18)
.L_18:
        /*005c*/ 	.word	0x00000000
        /*0060*/ 	.short	0x0008
        /*0062*/ 	.short	0x002c
        /*0064*/ 	.byte	0x00, 0xf0, 0x11, 0x00


	//----- nvinfo : EIATTR_KPARAM_INFO
	.align		4
.L_19:
        /*0068*/ 	.byte	0x04, 0x17
        /*006a*/ 	.short	(.L_21 - .L_20)
.L_20:
        /*006c*/ 	.word	0x00000000
        /*0070*/ 	.short	0x0007
        /*0072*/ 	.short	0x0028
        /*0074*/ 	.byte	0x00, 0xf0, 0x11, 0x00


	//----- nvinfo : EIATTR_KPARAM_INFO
	.align		4
.L_21:
        /*0078*/ 	.byte	0x04, 0x17
        /*007a*/ 	.short	(.L_23 - .L_22)
.L_22:
        /*007c*/ 	.word	0x00000000
        /*0080*/ 	.short	0x0006
        /*0082*/ 	.short	0x0024
        /*0084*/ 	.byte	0x00, 0xf0, 0x11, 0x00


	//----- nvinfo : EIATTR_KPARAM_INFO
	.align		4
.L_23:
        /*0088*/ 	.byte	0x04, 0x17
        /*008a*/ 	.short	(.L_25 - .L_24)
.L_24:
        /*008c*/ 	.word	0x00000000
        /*0090*/ 	.short	0x0005
        /*0092*/ 	.short	0x0020
        /*0094*/ 	.byte	0x00, 0xf0, 0x11, 0x00


	//----- nvinfo : EIATTR_KPARAM_INFO
	.align		4
.L_25:
        /*0098*/ 	.byte	0x04, 0x17
        /*009a*/ 	.short	(.L_27 - .L_26)
.L_26:
        /*009c*/ 	.word	0x00000000
        /*00a0*/ 	.short	0x0004
        /*00a2*/ 	.short	0x001c
        /*00a4*/ 	.byte	0x00, 0xf0, 0x11, 0x00


	//----- nvinfo : EIATTR_KPARAM_INFO
	.align		4
.L_27:
        /*00a8*/ 	.byte	0x04, 0x17
        /*00aa*/ 	.short	(.L_29 - .L_28)
.L_28:
        /*00ac*/ 	.word	0x00000000
        /*00b0*/ 	.short	0x0003
        /*00b2*/ 	.short	0x0018
        /*00b4*/ 	.byte	0x00, 0xf0, 0x11, 0x00


	//----- nvinfo : EIATTR_KPARAM_INFO
	.align		4
.L_29:
        /*00b8*/ 	.byte	0x04, 0x17
        /*00ba*/ 	.short	(.L_31 - .L_30)
.L_30:
        /*00bc*/ 	.word	0x00000000
        /*00c0*/ 	.short	0x0002
        /*00c2*/ 	.short	0x0010
        /*00c4*/ 	.byte	0x00, 0xf4, 0x21, 0x00


	//----- nvinfo : EIATTR_KPARAM_INFO
	.align		4
.L_31:
        /*00c8*/ 	.byte	0x04, 0x17
        /*00ca*/ 	.short	(.L_33 - .L_32)
.L_32:
        /*00cc*/ 	.word	0x00000000
        /*00d0*/ 	.short	0x0001
        /*00d2*/ 	.short	0x0008
        /*00d4*/ 	.byte	0x00, 0xf4, 0x21, 0x00


	//----- nvinfo : EIATTR_KPARAM_INFO
	.align		4
.L_33:
        /*00d8*/ 	.byte	0x04, 0x17
        /*00da*/ 	.short	(.L_35 - .L_34)
.L_34:
        /*00dc*/ 	.word	0x00000000
        /*00e0*/ 	.short	0x0000
        /*00e2*/ 	.short	0x0000
        /*00e4*/ 	.byte	0x00, 0xf4, 0x21, 0x00


	//----- nvinfo : EIATTR_SPARSE_MMA_MASK
	.align		4
.L_35:
        /*00e8*/ 	.byte	0x03, 0x50
        /*00ea*/ 	.short	0x0000


	//----- nvinfo : EIATTR_MAXREG_COUNT
	.align		4
        /*00ec*/ 	.byte	0x03, 0x1b
        /*00ee*/ 	.short	0x0080


	//----- nvinfo : EIATTR_NUM_BARRIERS
	.align		4
        /*00f0*/ 	.byte	0x02, 0x4c
        /*00f2*/ 	.byte	0x01
	.zero		1


	//----- nvinfo : EIATTR_VRC_CTA_INIT_COUNT
	.align		4
        /*00f4*/ 	.byte	0x02, 0x4a
	.zero		1
	.zero		1


	//----- nvinfo : EIATTR_EXIT_INSTR_OFFSETS
	.align		4
        /*00f8*/ 	.byte	0x04, 0x1c
        /*00fa*/ 	.short	(.L_37 - .L_36)


	//   ....[0]....
.L_36:
        /*00fc*/ 	.word	0x000027c0


	//   ....[1]....
        /*0100*/ 	.word	0x000027f0


	//----- nvinfo : EIATTR_REQNTID
	.align		4
.L_37:
        /*0104*/ 	.byte	0x04, 0x10
        /*0106*/ 	.short	(.L_39 - .L_38)
.L_38:
        /*0108*/ 	.word	0x00000200
        /*010c*/ 	.word	0x00000001
        /*0110*/ 	.word	0x00000001


	//----- nvinfo : EIATTR_CBANK_PARAM_SIZE
	.align		4
.L_39:
        /*0114*/ 	.byte	0x03, 0x19
        /*0116*/ 	.short	0x0050


	//----- nvinfo : EIATTR_PARAM_CBANK
	.align		4
        /*0118*/ 	.byte	0x04, 0x0a
        /*011a*/ 	.short	(.L_41 - .L_40)
	.align		4
.L_40:
        /*011c*/ 	.word	index@(.nv.constant0.matmul_kernel)
        /*0120*/ 	.short	0x0380
        /*0122*/ 	.short	0x0050


	//----- nvinfo : EIATTR_SW_WAR
	.align		4
.L_41:
        /*0124*/ 	.byte	0x04, 0x36
        /*0126*/ 	.short	(.L_43 - .L_42)
.L_42:
        /*0128*/ 	.word	0x00000008
.L_43:


//--------------------- .nv.compat                --------------------------
	.section	.nv.compat,"",@"SHT_CUDA_COMPAT_INFO"
	.align	4
        /*0000*/ 	.byte	0x02, 0x02, 0x01, 0x00, 0x02, 0x05, 0x05, 0x00, 0x02, 0x03, 0x00, 0x00, 0x02, 0x06, 0x01, 0x00


//--------------------- .nv.callgraph             --------------------------
	.section	.nv.callgraph,"",@"SHT_CUDA_CALLGRAPH"
	.align	4
	.sectionentsize	8
	.align		4
        /*0000*/ 	.word	0x00000000
	.align		4
        /*0004*/ 	.word	0xffffffff
	.align		4
        /*0008*/ 	.word	0x00000000
	.align		4
        /*000c*/ 	.word	0xfffffffe
	.align		4
        /*0010*/ 	.word	0x00000000
	.align		4
        /*0014*/ 	.word	0xfffffffd
	.align		4
        /*0018*/ 	.word	0x00000000
	.align		4
        /*001c*/ 	.word	0xfffffffc


//--------------------- .text.matmul_kernel       --------------------------
	.section	.text.matmul_kernel,"ax",@progbits
	.align	128
        .global         matmul_kernel
        .type           matmul_kernel,@function
        .size           matmul_kernel,(.L_x_4 - matmul_kernel)
        .other          matmul_kernel,@"STO_CUDA_ENTRY STV_DEFAULT"
matmul_kernel:
.text.matmul_kernel:
[----:B------:R-:W0:Y:S08]  /*0000*/  LDC R1, c[0x0][0x37c] ;  /* 0x0000df00ff017b82 */ /* 0x000e300000000800 */
[----:B------:R-:W1:Y:S01]  /*0010*/  LDC.64 R10, c[0x0][0x398] ;  /* 0x0000e600ff0a7b82 */ /* 0x000e620000000a00 */
[----:B------:R-:W2:Y:S01]  /*0020*/  S2R R5, SR_CTAID.X ;  /* 0x0000000000057919 */ /* 0x000ea20000002500 */
[----:B------:R-:W3:Y:S01]  /*0030*/  LDCU UR4, c[0x0][0x3a0] ;  /* 0x00007400ff0477ac */ /* 0x000ee20008000800 */
[----:B------:R-:W-:Y:S01]  /*0040*/  UMOV UR5, 0x400 ;  /* 0x0000040000057882 */ /* 0x000fe20000000000 */
[----:B------:R-:W4:Y:S04]  /*0050*/  LDCU.64 UR8, c[0x0][0x358] ;  /* 0x00006b00ff0877ac */ /* 0x000f280008000a00 */
[----:B------:R-:W5:Y:S01]  /*0060*/  S2UR UR6, SR_CgaCtaId ;  /* 0x00000000000679c3 */ /* 0x000f620000008800 */
[----:B------:R-:W0:Y:S01]  /*0070*/  LDCU UR7, c[0x0][0x3a0] ;  /* 0x00007400ff0777ac */ /* 0x000e220008000800 */
[----:B---3--:R-:W-:Y:S01]  /*0080*/  UIADD3 UR4, UPT, UPT, UR4, 0x3f, URZ ;  /* 0x0000003f04047890 */ /* 0x008fe2000fffe0ff */
[----:B-1----:R-:W-:-:S03]  /*0090*/  VIADD R0, R11, 0x3f ;  /* 0x0000003f0b007836 */ /* 0x002fc60000000000 */
[----:B------:R-:W-:Y:S02]  /*00a0*/  UISETP.GT.AND UP0, UPT, UR4, 0x3f, UPT ;  /* 0x0000003f0400788c */ /* 0x000fe4000bf04270 */
[----:B------:R-:W-:Y:S01]  /*00b0*/  SHF.R.S32.HI R3, RZ, 0x1f, R0 ;  /* 0x0000001fff037819 */ /* 0x000fe20000011400 */
[----:B-----5:R-:W-:-:S03]  /*00c0*/  ULEA UR5, UR6, UR5, 0x18 ;  /* 0x0000000506057291 */ /* 0x020fc6000f8ec0ff */
[----:B------:R-:W-:Y:S02]  /*00d0*/  LEA.HI R3, R3, R0, RZ, 0x6 ;  /* 0x0000000003037211 */ /* 0x000fe400078f30ff */
[----:B--2---:R-:W-:Y:S02]  /*00e0*/  IABS R8, R5 ;  /* 0x0000000500087213 */ /* 0x004fe40000000000 */
[----:B------:R-:W-:-:S05]  /*00f0*/  SHF.R.S32.HI R3, RZ, 0x6, R3 ;  /* 0x00000006ff037819 */ /* 0x000fca0000011403 */
[----:B------:R-:W-:-:S05]  /*0100*/  IMAD.SHL.U32 R4, R3, 0x8, RZ ;  /* 0x0000000803047824 */ /* 0x000fca00078e00ff */
[-C--:B------:R-:W-:Y:S02]  /*0110*/  IABS R7, R4.reuse ;  /* 0x0000000400077213 */ /* 0x080fe40000000000 */
[----:B------:R-:W-:Y:S02]  /*0120*/  IABS R12, R4 ;  /* 0x00000004000c7213 */ /* 0x000fe40000000000 */
[----:B------:R-:W1:Y:S08]  /*0130*/  I2F.RP R0, R7 ;  /* 0x0000000700007306 */ /* 0x000e700000209400 */
[----:B-1----:R-:W1:Y:S02]  /*0140*/  MUFU.RCP R0, R0 ;  /* 0x0000000000007308 */ /* 0x002e640000001000 */
[----:B-1----:R-:W-:-:S02]  /*0150*/  VIADD R2, R0, 0xffffffe ;  /* 0x0ffffffe00027836 */ /* 0x002fc40000000000 */
[----:B------:R-:W-:-:S04]  /*0160*/  IMAD.MOV R0, RZ, RZ, -R12 ;  /* 0x000000ffff007224 */ /* 0x000fc800078e0a0c */
[----:B------:R1:W2:Y:S02]  /*0170*/  F2I.FTZ.U32.TRUNC.NTZ R3, R2 ;  /* 0x0000000200037305 */ /* 0x0002a4000021f000 */
[----:B-1----:R-:W-:Y:S02]  /*0180*/  IMAD.MOV.U32 R2, RZ, RZ, RZ ;  /* 0x000000ffff027224 */ /* 0x002fe400078e00ff */
[----:B--2---:R-:W-:-:S04]  /*0190*/  IMAD.MOV R6, RZ, RZ, -R3 ;  /* 0x000000ffff067224 */ /* 0x004fc800078e0a03 */
[----:B------:R-:W-:Y:S02]  /*01a0*/  IMAD R9, R6, R7, RZ ;  /* 0x0000000706097224 */ /* 0x000fe400078e02ff */
[----:B------:R-:W-:Y:S02]  /*01b0*/  IMAD.MOV.U32 R6, RZ, RZ, R8 ;  /* 0x000000ffff067224 */ /* 0x000fe400078e0008 */
[----:B------:R-:W-:-:S06]  /*01c0*/  IMAD.HI.U32 R3, R3, R9, R2 ;  /* 0x0000000903037227 */ /* 0x000fcc00078e0002 */
[----:B------:R-:W-:-:S04]  /*01d0*/  IMAD.HI.U32 R3, R3, R6, RZ ;  /* 0x0000000603037227 */ /* 0x000fc800078e00ff */
[----:B------:R-:W-:-:S05]  /*01e0*/  IMAD R0, R3, R0, R6 ;  /* 0x0000000003007224 */ /* 0x000fca00078e0206 */
[----:B------:R-:W-:-:S13]  /*01f0*/  ISETP.GT.U32.AND P1, PT, R7, R0, PT ;  /* 0x000000000700720c */ /* 0x000fda0003f24070 */
[----:B------:R-:W-:Y:S02]  /*0200*/  @!P1 IMAD.IADD R0, R0, 0x1, -R7 ;  /* 0x0000000100009824 */ /* 0x000fe400078e0a07 */
[----:B------:R-:W-:Y:S01]  /*0210*/  @!P1 VIADD R3, R3, 0x1 ;  /* 0x0000000103039836 */ /* 0x000fe20000000000 */
[----:B------:R-:W-:Y:S02]  /*0220*/  ISETP.NE.AND P1, PT, R4, RZ, PT ;  /* 0x000000ff0400720c */ /* 0x000fe40003f25270 */
[----:B------:R-:W-:Y:S02]  /*0230*/  ISETP.GE.U32.AND P0, PT, R0, R7, PT ;  /* 0x000000070000720c */ /* 0x000fe40003f06070 */
[----:B------:R-:W-:-:S04]  /*0240*/  LOP3.LUT R0, R5, R4, RZ, 0x3c, !PT ;  /* 0x0000000405007212 */ /* 0x000fc800078e3cff */
[----:B------:R-:W-:Y:S01]  /*0250*/  ISETP.GE.AND P2, PT, R0, RZ, PT ;  /* 0x000000ff0000720c */ /* 0x000fe20003f46270 */
[----:B------:R-:W-:-:S06]  /*0260*/  VIADD R0, R10, 0x7f ;  /* 0x0000007f0a007836 */ /* 0x000fcc0000000000 */
[----:B------:R-:W-:-:S04]  /*0270*/  @P0 VIADD R3, R3, 0x1 ;  /* 0x0000000103030836 */ /* 0x000fc80000000000 */
[----:B------:R-:W-:Y:S01]  /*0280*/  IMAD.MOV.U32 R2, RZ, RZ, R3 ;  /* 0x000000ffff027224 */ /* 0x000fe200078e0003 */
[----:B------:R-:W-:-:S03]  /*0290*/  SHF.R.S32.HI R3, RZ, 0x1f, R0 ;  /* 0x0000001fff037819 */ /* 0x000fc60000011400 */
[----:B------:R-:W-:Y:S01]  /*02a0*/  @!P2 IMAD.MOV R2, RZ, RZ, -R2 ;  /* 0x000000ffff02a224 */ /* 0x000fe200078e0a02 */
[----:B------:R-:W-:Y:S02]  /*02b0*/  @!P1 LOP3.LUT R2, RZ, R4, RZ, 0x33, !PT ;  /* 0x00000004ff029212 */ /* 0x000fe400078e33ff */
[----:B------:R-:W-:-:S03]  /*02c0*/  LEA.HI R3, R3, R0, RZ, 0x7 ;  /* 0x0000000003037211 */ /* 0x000fc600078f38ff */
[----:B------:R-:W-:Y:S02]  /*02d0*/  IMAD.SHL.U32 R6, R2, 0x8, RZ ;  /* 0x0000000802067824 */ /* 0x000fe400078e00ff */
[----:B------:R-:W-:-:S03]  /*02e0*/  IMAD.MOV R2, RZ, RZ, -R2 ;  /* 0x000000ffff027224 */ /* 0x000fc600078e0a02 */
[----:B------:R-:W-:Y:S01]  /*02f0*/  LEA.HI.SX32 R3, R3, -R6, 0x19 ;  /* 0x8000000603037211 */ /* 0x000fe200078fcaff */
[----:B------:R-:W-:-:S03]  /*0300*/  IMAD R4, R4, R2, R5 ;  /* 0x0000000204047224 */ /* 0x000fc600078e0205 */
[----:B------:R-:W-:Y:S02]  /*0310*/  VIMNMX R13, PT, PT, R3, 0x8, PT ;  /* 0x00000008030d7848 */ /* 0x000fe40003fe0100 */
[----:B------:R-:W-:Y:S02]  /*0320*/  IABS R9, R4 ;  /* 0x0000000400097213 */ /* 0x000fe40000000000 */
[----:B------:R-:W-:-:S04]  /*0330*/  IABS R7, R13 ;  /* 0x0000000d00077213 */ /* 0x000fc80000000000 */
[----:B------:R-:W1:Y:S08]  /*0340*/  I2F.RP R0, R7 ;  /* 0x0000000700007306 */ /* 0x000e700000209400 */
[----:B-1----:R-:W1:Y:S02]  /*0350*/  MUFU.RCP R0, R0 ;  /* 0x0000000000007308 */ /* 0x002e640000001000 */
[----:B-1----:R-:W-:-:S06]  /*0360*/  VIADD R3, R0, 0xffffffe ;  /* 0x0ffffffe00037836 */ /* 0x002fcc0000000000 */
[----:B------:R-:W1:Y:S02]  /*0370*/  F2I.FTZ.U32.TRUNC.NTZ R3, R3 ;  /* 0x0000000300037305 */ /* 0x000e64000021f000 */
[----:B-1----:R-:W-:-:S04]  /*0380*/  IMAD.MOV R8, RZ, RZ, -R3 ;  /* 0x000000ffff087224 */ /* 0x002fc800078e0a03 */
[----:B------:R-:W-:Y:S01]  /*0390*/  IMAD.MOV.U32 R2, RZ, RZ, R8 ;  /* 0x000000ffff027224 */ /* 0x000fe200078e0008 */
[----:B------:R-:W-:-:S03]  /*03a0*/  IABS R8, R13 ;  /* 0x0000000d00087213 */ /* 0x000fc60000000000 */
[----:B------:R-:W-:Y:S02]  /*03b0*/  IMAD R5, R2, R7, RZ ;  /* 0x0000000702057224 */ /* 0x000fe400078e02ff */
[----:B------:R-:W-:Y:S02]  /*03c0*/  IMAD.MOV.U32 R2, RZ, RZ, RZ ;  /* 0x000000ffff027224 */ /* 0x000fe400078e00ff */
[----:B------:R-:W-:Y:S02]  /*03d0*/  IMAD.MOV R0, RZ, RZ, -R8 ;  /* 0x000000ffff007224 */ /* 0x000fe400078e0a08 */
[----:B------:R-:W-:Y:S01]  /*03e0*/  IMAD.HI.U32 R2, R3, R5, R2 ;  /* 0x0000000503027227 */ /* 0x000fe200078e0002 */
[----:B------:R-:W-:-:S04]  /*03f0*/  LOP3.LUT R3, R4, R13, RZ, 0x3c, !PT ;  /* 0x0000000d04037212 */ /* 0x000fc800078e3cff */
[----:B------:R-:W-:Y:S01]  /*0400*/  ISETP.GE.AND P2, PT, R3, RZ, PT ;  /* 0x000000ff0300720c */ /* 0x000fe20003f46270 */
[----:B------:R-:W-:-:S04]  /*0410*/  IMAD.HI.U32 R2, R2, R9, RZ ;  /* 0x0000000902027227 */ /* 0x000fc800078e00ff */
[----:B------:R-:W-:-:S05]  /*0420*/  IMAD R0, R2, R0, R9 ;  /* 0x0000000002007224 */ /* 0x000fca00078e0209 */
[----:B------:R-:W-:-:S13]  /*0430*/  ISETP.GT.U32.AND P1, PT, R7, R0, PT ;  /* 0x000000000700720c */ /* 0x000fda0003f24070 */
[----:B------:R-:W-:Y:S02]  /*0440*/  @!P1 IMAD.IADD R0, R0, 0x1, -R7 ;  /* 0x0000000100009824 */ /* 0x000fe400078e0a07 */
[----:B------:R-:W-:Y:S01]  /*0450*/  @!P1 VIADD R2, R2, 0x1 ;  /* 0x0000000102029836 */ /* 0x000fe20000000000 */
[----:B------:R-:W-:Y:S02]  /*0460*/  ISETP.NE.AND P1, PT, R13, RZ, PT ;  /* 0x000000ff0d00720c */ /* 0x000fe40003f25270 */
[----:B------:R-:W-:Y:S02]  /*0470*/  ISETP.GE.U32.AND P0, PT, R0, R7, PT ;  /* 0x000000070000720c */ /* 0x000fe40003f06070 */
[----:B------:R-:W1:Y:S11]  /*0480*/  S2R R0, SR_TID.X ;  /* 0x0000000000007919 */ /* 0x000e760000002100 */
[----:B------:R-:W-:-:S04]  /*0490*/  @P0 VIADD R2, R2, 0x1 ;  /* 0x0000000102020836 */ /* 0x000fc80000000000 */
[----:B------:R-:W-:-:S04]  /*04a0*/  IMAD.MOV.U32 R3, RZ, RZ, R2 ;  /* 0x000000ffff037224 */ /* 0x000fc800078e0002 */
[----:B------:R-:W-:Y:S01]  /*04b0*/  @!P2 IMAD.MOV R3, RZ, RZ, -R3 ;  /* 0x000000ffff03a224 */ /* 0x000fe200078e0a03 */
[----:B------:R-:W-:-:S05]  /*04c0*/  @!P1 LOP3.LUT R3, RZ, R13, RZ, 0x33, !PT ;  /* 0x0000000dff039212 */ /* 0x000fca00078e33ff */
[----:B------:R-:W-:Y:S02]  /*04d0*/  IMAD.MOV R2, RZ, RZ, -R3 ;  /* 0x000000ffff027224 */ /* 0x000fe400078e0a03 */
[----:B------:R-:W-:Y:S02]  /*04e0*/  IMAD.SHL.U32 R3, R3, 0x40, RZ ;  /* 0x0000004003037824 */ /* 0x000fe400078e00ff */
[----:B------:R-:W-:Y:S01]  /*04f0*/  IMAD R2, R13, R2, R4 ;  /* 0x000000020d027224 */ /* 0x000fe200078e0204 */
[----:B-1----:R-:W-:-:S03]  /*0500*/  SHF.R.U32.HI R100, RZ, 0x7, R0 ;  /* 0x00000007ff647819 */ /* 0x002fc60000011600 */
[----:B------:R-:W-:Y:S01]  /*0510*/  IMAD.IADD R2, R6, 0x1, R2 ;  /* 0x0000000106027824 */ /* 0x000fe200078e0202 */
[----:B------:R-:W-:Y:S02]  /*0520*/  LOP3.LUT R5, R0, 0x7f, RZ, 0xc0, !PT ;  /* 0x0000007f00057812 */ /* 0x000fe400078ec0ff */
[----:B------:R-:W-:-:S03]  /*0530*/  SGXT.U32 R100, R100, 0x2 ;  /* 0x000000026464781a */ /* 0x000fc60000000000 */
[----:B------:R-:W-:Y:S01]  /*0540*/  IMAD R2, R2, 0x80, R5 ;  /* 0x0000008002027824 */ /* 0x000fe200078e0205 */
[C---:B------:R-:W-:Y:S02]  /*0550*/  LOP3.LUT R98, R100.reuse, 0x4, RZ, 0xfc, !PT ;  /* 0x0000000464627812 */ /* 0x040fe400078efcff */
[C---:B------:R-:W-:Y:S02]  /*0560*/  LOP3.LUT R97, R100.reuse, 0x8, RZ, 0xfc, !PT ;  /* 0x0000000864617812 */ /* 0x040fe400078efcff */
[C---:B------:R-:W-:Y:S02]  /*0570*/  LOP3.LUT R96, R100.reuse, 0xc, RZ, 0xfc, !PT ;  /* 0x0000000c64607812 */ /* 0x040fe400078efcff */
[C---:B------:R-:W-:Y:S02]  /*0580*/  LOP3.LUT R95, R100.reuse, 0x10, RZ, 0xfc, !PT ;  /* 0x00000010645f7812 */ /* 0x040fe400078efcff */
[C---:B------:R-:W-:Y:S02]  /*0590*/  LOP3.LUT R94, R100.reuse, 0x14, RZ, 0xfc, !PT ;  /* 0x00000014645e7812 */ /* 0x040fe400078efcff */
[----:B------:R-:W-:-:S02]  /*05a0*/  LOP3.LUT R93, R100, 0x18, RZ, 0xfc, !PT ;  /* 0x00000018645d7812 */ /* 0x000fc400078efcff */
        /* <DEDUP_REMOVED lines=8> */
[----:B------:R-:W-:Y:S01]  /*0630*/  LOP3.LUT R84, R100, 0x3c, RZ, 0xfc, !PT ;  /* 0x0000003c64547812 */ /* 0x000fe200078efcff */
[----:B0---4-:R-:W-:Y:S06]  /*0640*/  BRA.U UP0, `(.L_x_0) ;  /* 0x0000000100207547 */ /* 0x011fec000b800000 */
[C---:B------:R-:W-:Y:S01]  /*0650*/  IMAD.SHL.U32 R5, R0.reuse, 0x20, RZ ;  /* 0x0000002000057824 */ /* 0x040fe200078e00ff */
[----:B------:R-:W-:Y:S01]  /*0660*/  CS2R R36, SRZ ;  /* 0x0000000000247805 */ /* 0x000fe2000001ff00 */
[----:B------:R-:W-:Y:S01]  /*0670*/  IMAD.SHL.U32 R4, R0, 0x2, RZ ;  /* 0x0000000200047824 */ /* 0x000fe200078e00ff */
[----:B------:R-:W-:Y:S02]  /*0680*/  CS2R R48, SRZ ;  /* 0x0000000000307805 */ /* 0x000fe4000001ff00 */
[----:B------:R-:W-:Y:S02]  /*0690*/  CS2R R38, SRZ ;  /* 0x0000000000267805 */ /* 0x000fe4000001ff00 */
[----:B------:R-:W-:Y:S02]  /*06a0*/  CS2R R50, SRZ ;  /* 0x0000000000327805 */ /* 0x000fe4000001ff00 */
[----:B------:R-:W-:Y:S01]  /*06b0*/  LOP3.LUT R5, R5, 0xc00, RZ, 0xc0, !PT ;  /* 0x00000c0005057812 */ /* 0x000fe200078ec0ff */
[----:B------:R-:W-:Y:S06]  /*06c0*/  BRA `(.L_x_1) ;  /* 0x0000001400f07947 */ /* 0x000fec0003800000 */
.L_x_0:
[----:B------:R-:W-:Y:S01]  /*06d0*/  IABS R25, R10 ;  /* 0x0000000a00197213 */ /* 0x000fe20000000000 */
[----:B------:R-:W0:Y:S01]  /*06e0*/  LDCU UR6, c[0x0][0x3b0] ;  /* 0x00007600ff0677ac */ /* 0x000e220008000800 */
[----:B------:R-:W-:Y:S01]  /*06f0*/  IABS R22, R11 ;  /* 0x0000000b00167213 */ /* 0x000fe20000000000 */
[----:B------:R-:W1:Y:S01]  /*0700*/  LDC R82, c[0x0][0x3ac] ;  /* 0x0000eb00ff527b82 */ /* 0x000e620000000800 */
[----:B------:R-:W2:Y:S01]  /*0710*/  I2F.RP R9, R25 ;  /* 0x0000001900097306 */ /* 0x000ea20000209400 */
[----:B------:R-:W-:Y:S01]  /*0720*/  IABS R18, R2 ;  /* 0x0000000200127213 */ /* 0x000fe20000000000 */
[----:B------:R-:W3:Y:S01]  /*0730*/  LDCU.128 UR12, c[0x0][0x380] ;  /* 0x00007000ff0c77ac */ /* 0x000ee20008000c00 */
[----:B------:R-:W-:Y:S02]  /*0740*/  SHF.R.U32.HI R4, RZ, 0x6, R0 ;  /* 0x00000006ff047819 */ /* 0x000fe40000011600 */
[----:B------:R-:W-:Y:S02]  /*0750*/  CS2R R64, SRZ ;  /* 0x0000000000407805 */ /* 0x000fe4000001ff00 */
[----:B------:R-:W-:Y:S01]  /*0760*/  ISETP.GE.AND P5, PT, R2, RZ, PT ;  /* 0x000000ff0200720c */ /* 0x000fe20003fa6270 */
[----:B------:R-:W4:Y:S01]  /*0770*/  LDCU UR10, c[0x0][0x3a4] ;  /* 0x00007480ff0a77ac */ /* 0x000f220008000800 */
[----:B------:R-:W-:Y:S01]  /*0780*/  SGXT.U32 R4, R4, 0x3 ;  /* 0x000000030404781a */ /* 0x000fe20000000000 */
[----:B------:R-:W5:Y:S01]  /*0790*/  I2F.RP R8, R22 ;  /* 0x0000001600087306 */ /* 0x000f620000209400 */
[----:B------:R-:W-:-:S02]  /*07a0*/  ISETP.NE.AND P2, PT, R10, RZ, PT ;  /* 0x000000ff0a00720c */ /* 0x000fc40003f45270 */
[----:B------:R-:W-:Y:S02]  /*07b0*/  CS2R R66, SRZ ;  /* 0x0000000000427805 */ /* 0x000fe4000001ff00 */
[----:B------:R-:W-:Y:S01]  /*07c0*/  LOP3.LUT R16, R3, R4, RZ, 0xfc, !PT ;  /* 0x0000000403107212 */ /* 0x000fe200078efcff */
[----:B------:R-:W-:Y:S01]  /*07d0*/  IMAD.MOV.U32 R4, RZ, RZ, RZ ;  /* 0x000000ffff047224 */ /* 0x000fe200078e00ff */
[----:B------:R-:W-:Y:S02]  /*07e0*/  LOP3.LUT R76, R0, 0x7, RZ, 0xc0, !PT ;  /* 0x00000007004c7812 */ /* 0x000fe400078ec0ff */
[----:B------:R-:W-:Y:S02]  /*07f0*/  CS2R R36, SRZ ;  /* 0x0000000000247805 */ /* 0x000fe4000001ff00 */
[C---:B------:R-:W-:Y:S01]  /*0800*/  LOP3.LUT R24, R16.reuse, 0x30, RZ, 0xfc, !PT ;  /* 0x0000003010187812 */ /* 0x040fe200078efcff */
[----:B--2---:R-:W2:Y:S01]  /*0810*/  MUFU.RCP R9, R9 ;  /* 0x0000000900097308 */ /* 0x004ea20000001000 */
[----:B------:R-:W-:Y:S01]  /*0820*/  LOP3.LUT R26, R16, 0x28, RZ, 0xfc, !PT ;  /* 0x00000028101a7812 */ /* 0x000fe200078efcff */
[----:B------:R-:W-:Y:S01]  /*0830*/  IMAD R20, R76, 0x110, RZ ;  /* 0x000001104c147824 */ /* 0x000fe200078e02ff */
[----:B------:R-:W-:-:S02]  /*0840*/  LOP3.LUT R27, R16, 0x20, RZ, 0xfc, !PT ;  /* 0x00000020101b7812 */ /* 0x000fc400078efcff */
[----:B------:R-:W-:Y:S02]  /*0850*/  CS2R R38, SRZ ;  /* 0x0000000000267805 */ /* 0x000fe4000001ff00 */
[----:B------:R-:W-:Y:S02]  /*0860*/  IABS R15, R26 ;  /* 0x0000001a000f7213 */ /* 0x000fe40000000000 */
[----:B------:R-:W-:Y:S02]  /*0870*/  CS2R R48, SRZ ;  /* 0x0000000000307805 */ /* 0x000fe4000001ff00 */
[C---:B------:R-:W-:Y:S01]  /*0880*/  LOP3.LUT R28, R16.reuse, 0x18, RZ, 0xfc, !PT ;  /* 0x00000018101c7812 */ /* 0x040fe200078efcff */
[----:B-----5:R-:W5:Y:S01]  /*0890*/  MUFU.RCP R8, R8 ;  /* 0x0000000800087308 */ /* 0x020f620000001000 */
[----:B------:R-:W-:Y:S02]  /*08a0*/  LOP3.LUT R29, R16, 0x10, RZ, 0xfc, !PT ;  /* 0x00000010101d7812 */ /* 0x000fe400078efcff */
[----:B------:R-:W-:-:S02]  /*08b0*/  CS2R R50, SRZ ;  /* 0x0000000000327805 */ /* 0x000fc4000001ff00 */
[----:B------:R-:W-:Y:S02]  /*08c0*/  IABS R17, R28 ;  /* 0x0000001c00117213 */ /* 0x000fe40000000000 */
[----:B------:R-:W-:Y:S02]  /*08d0*/  CS2R R56, SRZ ;  /* 0x0000000000387805 */ /* 0x000fe4000001ff00 */
[----:B------:R-:W-:Y:S02]  /*08e0*/  IABS R19, R29 ;  /* 0x0000001d00137213 */ /* 0x000fe40000000000 */
[----:B------:R-:W-:Y:S02]  /*08f0*/  CS2R R58, SRZ ;  /* 0x00000000003a7805 */ /* 0x000fe4000001ff00 */
[----:B------:R-:W-:Y:S01]  /*0900*/  IABS R23, R16 ;  /* 0x0000001000177213 */ /* 0x000fe20000000000 */
[----:B--2---:R-:W-:Y:S01]  /*0910*/  VIADD R6, R9, 0xffffffe ;  /* 0x0ffffffe09067836 */ /* 0x004fe20000000000 */
[----:B------:R-:W-:-:S02]  /*0920*/  ISETP.GE.AND P0, PT, R16, RZ, PT ;  /* 0x000000ff1000720c */ /* 0x000fc40003f06270 */
[----:B------:R-:W-:Y:S01]  /*0930*/  LOP3.LUT R83, R0, 0x3f, RZ, 0xc0, !PT ;  /* 0x0000003f00537812 */ /* 0x000fe200078ec0ff */
[----:B------:R2:W0:Y:S01]  /*0940*/  F2I.FTZ.U32.TRUNC.NTZ R7, R6 ;  /* 0x0000000600077305 */ /* 0x000422000021f000 */
[----:B-----5:R-:W-:Y:S01]  /*0950*/  VIADD R5, R8, 0xffffffe ;  /* 0x0ffffffe08057836 */ /* 0x020fe20000000000 */
[----:B------:R-:W-:Y:S01]  /*0960*/  LOP3.LUT R8, R16, 0x38, RZ, 0xfc, !PT ;  /* 0x0000003810087812 */ /* 0x000fe200078efcff */
[----:B--2---:R-:W-:-:S05]  /*0970*/  IMAD.MOV.U32 R6, RZ, RZ, RZ ;  /* 0x000000ffff067224 */ /* 0x004fca00078e00ff */
[----:B------:R-:W2:Y:S01]  /*0980*/  F2I.FTZ.U32.TRUNC.NTZ R5, R5 ;  /* 0x0000000500057305 */ /* 0x000ea2000021f000 */
[----:B0-----:R-:W-:-:S04]  /*0990*/  IMAD.MOV R12, RZ, RZ, -R7 ;  /* 0x000000ffff0c7224 */ /* 0x001fc800078e0a07 */
[----:B------:R-:W-:-:S04]  /*09a0*/  IMAD R13, R12, R25, RZ ;  /* 0x000000190c0d7224 */ /* 0x000fc800078e02ff */
[----:B------:R-:W-:Y:S01]  /*09b0*/  IMAD.HI.U32 R6, R7, R13, R6 ;  /* 0x0000000d07067227 */ /* 0x000fe200078e0006 */
[----:B------:R-:W-:-:S03]  /*09c0*/  IABS R13, R24 ;  /* 0x00000018000d7213 */ /* 0x000fc60000000000 */
[----:B--2---:R-:W-:Y:S02]  /*09d0*/  IMAD.MOV R9, RZ, RZ, -R5 ;  /* 0x000000ffff097224 */ /* 0x004fe400078e0a05 */
[----:B------:R-:W-:-:S04]  /*09e0*/  IMAD.HI.U32 R6, R6, R18, RZ ;  /* 0x0000001206067227 */ /* 0x000fc800078e00ff */
[----:B------:R-:W-:Y:S02]  /*09f0*/  IMAD.MOV R12, RZ, RZ, -R6 ;  /* 0x000000ffff0c7224 */ /* 0x000fe400078e0a06 */
[----:B------:R-:W-:Y:S02]  /*0a00*/  IMAD R9, R9, R22, RZ ;  /* 0x0000001609097224 */ /* 0x000fe400078e02ff */
[----:B------:R-:W-:Y:S02]  /*0a10*/  IMAD R18, R25, R12, R18 ;  /* 0x0000000c19127224 */ /* 0x000fe400078e0212 */
[----:B------:R-:W-:Y:S01]  /*0a20*/  IMAD.HI.U32 R4, R5, R9, R4 ;  /* 0x0000000905047227 */ /* 0x000fe200078e0004 */
[----:B------:R-:W-:Y:S02]  /*0a30*/  IABS R9, R8 ;  /* 0x0000000800097213 */ /* 0x000fe40000000000 */
[----:B------:R-:W-:-:S03]  /*0a40*/  ISETP.GT.U32.AND P1, PT, R25, R18, PT ;  /* 0x000000121900720c */ /* 0x000fc60003f24070 */
[----:B------:R-:W-:-:S04]  /*0a50*/  IMAD.HI.U32 R6, R4, R13, RZ ;  /* 0x0000000d04067227 */ /* 0x000fc800078e00ff */
[----:B------:R-:W-:-:S04]  /*0a60*/  IMAD.HI.U32 R5, R4, R9, RZ ;  /* 0x0000000904057227 */ /* 0x000fc800078e00ff */
[----:B------:R-:W-:-:S04]  /*0a70*/  IMAD.HI.U32 R7, R4, R15, RZ ;  /* 0x0000000f04077227 */ /* 0x000fc800078e00ff */
[----:B------:R-:W-:Y:S02]  /*0a80*/  IMAD.MOV R12, RZ, RZ, -R6 ;  /* 0x000000ffff0c7224 */ /* 0x000fe400078e0a06 */
[----:B------:R-:W-:Y:S02]  /*0a90*/  IMAD.MOV R5, RZ, RZ, -R5 ;  /* 0x000000ffff057224 */ /* 0x000fe400078e0a05 */
[----:B------:R-:W-:Y:S02]  /*0aa0*/  IMAD.MOV R14, RZ, RZ, -R7 ;  /* 0x000000ffff0e7224 */ /* 0x000fe400078e0a07 */
[C---:B------:R-:W-:Y:S01]  /*0ab0*/  IMAD R7, R22.reuse, R12, R13 ;  /* 0x0000000c16077224 */ /* 0x040fe200078e020d */
[----:B------:R-:W-:Y:S01]  /*0ac0*/  IABS R13, R27 ;  /* 0x0000001b000d7213 */ /* 0x000fe20000000000 */
[----:B------:R-:W-:Y:S02]  /*0ad0*/  IMAD R6, R22, R5, R9 ;  /* 0x0000000516067224 */ /* 0x000fe400078e0209 */
[----:B------:R-:W-:Y:S01]  /*0ae0*/  @!P1 IMAD.IADD R18, R18, 0x1, -R25 ;  /* 0x0000000112129824 */ /* 0x000fe200078e0a19 */
[C---:B------:R-:W-:Y:S01]  /*0af0*/  ISETP.GT.U32.AND P1, PT, R22.reuse, R7, PT ;  /* 0x000000071600720c */ /* 0x040fe20003f24070 */
[C---:B------:R-:W-:Y:S01]  /*0b00*/  IMAD R9, R22.reuse, R14, R15 ;  /* 0x0000000e16097224 */ /* 0x040fe200078e020f */
[----:B------:R-:W-:Y:S01]  /*0b10*/  ISETP.GT.U32.AND P3, PT, R22, R6, PT ;  /* 0x000000061600720c */ /* 0x000fe20003f64070 */
[----:B------:R-:W-:Y:S01]  /*0b20*/  IMAD.HI.U32 R5, R4, R13, RZ ;  /* 0x0000000d04057227 */ /* 0x000fe200078e00ff */
[----:B------:R-:W-:-:S02]  /*0b30*/  ISETP.GT.U32.AND P4, PT, R25, R18, PT ;  /* 0x000000121900720c */ /* 0x000fc40003f84070 */
[----:B------:R-:W-:Y:S01]  /*0b40*/  LOP3.LUT R15, R16, 0x8, RZ, 0xfc, !PT ;  /* 0x00000008100f7812 */ /* 0x000fe200078efcff */
[----:B------:R-:W-:-:S03]  /*0b50*/  IMAD.HI.U32 R12, R4, R17, RZ ;  /* 0x00000011040c7227 */ /* 0x000fc600078e00ff */
[----:B------:R-:W-:Y:S01]  /*0b60*/  IABS R21, R15 ;  /* 0x0000000f00157213 */ /* 0x000fe20000000000 */
[----:B------:R-:W-:Y:S02]  /*0b70*/  IMAD.MOV R5, RZ, RZ, -R5 ;  /* 0x000000ffff057224 */ /* 0x000fe400078e0a05 */
[----:B------:R-:W-:Y:S02]  /*0b80*/  IMAD.MOV R14, RZ, RZ, -R12 ;  /* 0x000000ffff0e7224 */ /* 0x000fe400078e0a0c */
[--C-:B------:R-:W-:Y:S02]  /*0b90*/  @!P1 IMAD.IADD R7, R7, 0x1, -R22.reuse ;  /* 0x0000000107079824 */ /* 0x100fe400078e0a16 */
[----:B------:R-:W-:Y:S01]  /*0ba0*/  @!P4 IMAD.IADD R18, R18, 0x1, -R25 ;  /* 0x000000011212c824 */ /* 0x000fe200078e0a19 */
[----:B------:R-:W-:Y:S01]  /*0bb0*/  ISETP.GT.U32.AND P4, PT, R22, R9, PT ;  /* 0x000000091600720c */ /* 0x000fe20003f84070 */
[----:B------:R-:W-:Y:S01]  /*0bc0*/  @!P3 IMAD.IADD R6, R6, 0x1, -R22 ;  /* 0x000000010606b824 */ /* 0x000fe200078e0a16 */
[C---:B------:R-:W-:Y:S01]  /*0bd0*/  ISETP.GT.U32.AND P1, PT, R22.reuse, R7, PT ;  /* 0x000000071600720c */ /* 0x040fe20003f24070 */
[C---:B------:R-:W-:Y:S01]  /*0be0*/  IMAD R12, R22.reuse, R5, R13 ;  /* 0x00000005160c7224 */ /* 0x040fe200078e020d */
[----:B------:R-:W0:Y:S01]  /*0bf0*/  LDC R25, c[0x0][0x3a8] ;  /* 0x0000ea00ff197b82 */ /* 0x000e220000000800 */
[----:B------:R-:W-:-:S02]  /*0c00*/  IMAD R13, R22, R14, R17 ;  /* 0x0000000e160d7224 */ /* 0x000fc400078e0211 */
[----:B------:R-:W-:-:S03]  /*0c10*/  IMAD.HI.U32 R5, R4, R19, RZ ;  /* 0x0000001304057227 */ /* 0x000fc600078e00ff */
[----:B------:R-:W-:Y:S01]  /*0c20*/  ISETP.GT.U32.AND P3, PT, R22, R13, PT ;  /* 0x0000000d1600720c */ /* 0x000fe20003f64070 */
[----:B------:R-:W-:-:S04]  /*0c30*/  IMAD.HI.U32 R14, R4, R21, RZ ;  /* 0x00000015040e7227 */ /* 0x000fc800078e00ff */
[----:B------:R-:W-:Y:S01]  /*0c40*/  @!P5 IMAD.MOV R18, RZ, RZ, -R18 ;  /* 0x000000ffff12d224 */ /* 0x000fe200078e0a12 */
[----:B------:R-:W-:Y:S01]  /*0c50*/  ISETP.GT.U32.AND P5, PT, R22, R6, PT ;  /* 0x000000061600720c */ /* 0x000fe20003fa4070 */
[----:B------:R-:W-:Y:S01]  /*0c60*/  IMAD.HI.U32 R4, R4, R23, RZ ;  /* 0x0000001704047227 */ /* 0x000fe200078e00ff */
[----:B------:R-:W-:Y:S02]  /*0c70*/  @!P2 LOP3.LUT R18, RZ, R10, RZ, 0x33, !PT ;  /* 0x0000000aff12a212 */ /* 0x000fe400078e33ff */
[----:B------:R-:W-:Y:S01]  /*0c80*/  ISETP.GT.U32.AND P2, PT, R22, R12, PT ;  /* 0x0000000c1600720c */ /* 0x000fe20003f44070 */
[----:B------:R-:W-:Y:S02]  /*0c90*/  IMAD.MOV R4, RZ, RZ, -R4 ;  /* 0x000000ffff047224 */ /* 0x000fe400078e0a04 */
[----:B------:R-:W-:Y:S02]  /*0ca0*/  IMAD.MOV R5, RZ, RZ, -R5 ;  /* 0x000000ffff057224 */ /* 0x000fe400078e0a05 */
[----:B------:R-:W-:-:S02]  /*0cb0*/  IMAD.MOV R16, RZ, RZ, -R14 ;  /* 0x000000ffff107224 */ /* 0x000fc400078e0a0e */
[C---:B------:R-:W-:Y:S02]  /*0cc0*/  IMAD R17, R22.reuse, R4, R23 ;  /* 0x0000000416117224 */ /* 0x040fe400078e0217 */
[----:B------:R-:W-:Y:S01]  /*0cd0*/  IMAD R14, R22, R5, R19 ;  /* 0x00000005160e7224 */ /* 0x000fe200078e0213 */
[----:B------:R-:W-:Y:S01]  /*0ce0*/  LOP3.LUT R5, R0, 0x180, RZ, 0xc0, !PT ;  /* 0x0000018000057812 */ /* 0x000fe200078ec0ff */
[C---:B------:R-:W-:Y:S02]  /*0cf0*/  IMAD R16, R22.reuse, R16, R21 ;  /* 0x0000001016107224 */ /* 0x040fe400078e0215 */
[--C-:B------:R-:W-:Y:S01]  /*0d00*/  @!P1 IMAD.IADD R7, R7, 0x1, -R22.reuse ;  /* 0x0000000107079824 */ /* 0x100fe200078e0a16 */
[C---:B------:R-:W-:Y:S01]  /*0d10*/  ISETP.GT.U32.AND P1, PT, R22.reuse, R17, PT ;  /* 0x000000111600720c */ /* 0x040fe20003f24070 */
[--C-:B------:R-:W-:Y:S01]  /*0d20*/  @!P4 IMAD.IADD R9, R9, 0x1, -R22.reuse ;  /* 0x000000010909c824 */ /* 0x100fe200078e0a16 */
[----:B------:R-:W-:Y:S01]  /*0d30*/  ISETP.GT.U32.AND P4, PT, R22, R14, PT ;  /* 0x0000000e1600720c */ /* 0x000fe20003f84070 */
[--C-:B------:R-:W-:Y:S01]  /*0d40*/  @!P5 IMAD.IADD R6, R6, 0x1, -R22.reuse ;  /* 0x000000010606d824 */ /* 0x100fe200078e0a16 */
[----:B------:R-:W-:Y:S01]  /*0d50*/  ISETP.GT.U32.AND P5, PT, R22, R16, PT ;  /* 0x000000101600720c */ /* 0x000fe20003fa4070 */
[--C-:B------:R-:W-:Y:S01]  /*0d60*/  @!P3 IMAD.IADD R13, R13, 0x1, -R22.reuse ;  /* 0x000000010d0db824 */ /* 0x100fe200078e0a16 */
[----:B------:R-:W-:Y:S01]  /*0d70*/  ISETP.GE.AND P3, PT, R24, RZ, PT ;  /* 0x000000ff1800720c */ /* 0x000fe20003f66270 */
[----:B------:R-:W-:Y:S01]  /*0d80*/  @!P2 IMAD.IADD R12, R12, 0x1, -R22 ;  /* 0x000000010c0ca824 */ /* 0x000fe200078e0a16 */
[----:B------:R-:W-:Y:S01]  /*0d90*/  ISETP.GT.U32.AND P6, PT, R22, R9, PT ;  /* 0x000000091600720c */ /* 0x000fe20003fc4070 */
[----:B------:R-:W-:Y:S01]  /*0da0*/  IMAD.SHL.U32 R4, R0, 0x2, RZ ;  /* 0x0000000200047824 */ /* 0x000fe200078e00ff */
[----:B------:R-:W-:Y:S01]  /*0db0*/  ISETP.GE.AND P2, PT, R8, RZ, PT ;  /* 0x000000ff0800720c */ /* 0x000fe20003f46270 */
[----:B------:R-:W-:-:S02]  /*0dc0*/  IMAD.SHL.U32 R8, R0, 0x80, RZ ;  /* 0x0000008000087824 */ /* 0x000fc400078e00ff */
[--C-:B------:R-:W-:Y:S01]  /*0dd0*/  @!P1 IMAD.IADD R17, R17, 0x1, -R22.reuse ;  /* 0x0000000111119824 */ /* 0x100fe200078e0a16 */
[----:B------:R-:W-:Y:S01]  /*0de0*/  LOP3.LUT R10, R4, 0x10, RZ, 0xc0, !PT ;  /* 0x00000010040a7812 */ /* 0x000fe200078ec0ff */
[--C-:B------:R-:W-:Y:S01]  /*0df0*/  @!P4 IMAD.IADD R14, R14, 0x1, -R22.reuse ;  /* 0x000000010e0ec824 */ /* 0x100fe200078e0a16 */
[----:B------:R-:W-:Y:S01]  /*0e00*/  ISETP.GT.U32.AND P4, PT, R22, R12, PT ;  /* 0x0000000c1600720c */ /* 0x000fe20003f84070 */
[--C-:B------:R-:W-:Y:S01]  /*0e10*/  @!P5 IMAD.IADD R16, R16, 0x1, -R22.reuse ;  /* 0x000000011010d824 */ /* 0x100fe200078e0a16 */
[C---:B------:R-:W-:Y:S01]  /*0e20*/  ISETP.GT.U32.AND P5, PT, R22.reuse, R13, PT ;  /* 0x0000000d1600720c */ /* 0x040fe20003fa4070 */
[----:B------:R-:W-:Y:S01]  /*0e30*/  @!P3 IMAD.MOV R7, RZ, RZ, -R7 ;  /* 0x000000ffff07b224 */ /* 0x000fe200078e0a07 */
[C---:B------:R-:W-:Y:S01]  /*0e40*/  ISETP.GT.U32.AND P3, PT, R22.reuse, R17, PT ;  /* 0x000000111600720c */ /* 0x040fe20003f64070 */
[----:B------:R-:W-:Y:S01]  /*0e50*/  @!P6 IMAD.IADD R9, R9, 0x1, -R22 ;  /* 0x000000010909e824 */ /* 0x000fe200078e0a16 */
[C---:B------:R-:W-:Y:S01]  /*0e60*/  ISETP.GT.U32.AND P6, PT, R22.reuse, R14, PT ;  /* 0x0000000e1600720c */ /* 0x040fe20003fc4070 */
[----:B------:R-:W-:Y:S01]  /*0e70*/  @!P2 IMAD.MOV R6, RZ, RZ, -R6 ;  /* 0x000000ffff06a224 */ /* 0x000fe200078e0a06 */
[----:B------:R-:W-:Y:S01]  /*0e80*/  ISETP.GT.U32.AND P1, PT, R22, R16, PT ;  /* 0x000000101600720c */ /* 0x000fe20003f24070 */
[----:B------:R-:W-:Y:S01]  /*0e90*/  IMAD.SHL.U32 R19, R76, 0x10, RZ ;  /* 0x000000104c137824 */ /* 0x000fe200078e00ff */
[----:B------:R-:W-:Y:S01]  /*0ea0*/  ISETP.GE.AND P2, PT, R26, RZ, PT ;  /* 0x000000ff1a00720c */ /* 0x000fe20003f46270 */
[----:B----4-:R-:W-:Y:S01]  /*0eb0*/  IMAD R18, R18, UR10, RZ ;  /* 0x0000000a12127c24 */ /* 0x010fe2000f8e02ff */
[----:B------:R-:W-:Y:S01]  /*0ec0*/  LEA.HI R21, R5, R10, RZ, 0x1e ;  /* 0x0000000a05157211 */ /* 0x000fe200078ff0ff */
[--C-:B------:R-:W-:Y:S01]  /*0ed0*/  @!P4 IMAD.IADD R12, R12, 0x1, -R22.reuse ;  /* 0x000000010c0cc824 */ /* 0x100fe200078e0a16 */
[----:B------:R-:W-:Y:S01]  /*0ee0*/  ISETP.GE.AND P4, PT, R27, RZ, PT ;  /* 0x000000ff1b00720c */ /* 0x000fe20003f86270 */
[--C-:B------:R-:W-:Y:S01]  /*0ef0*/  @!P5 IMAD.IADD R13, R13, 0x1, -R22.reuse ;  /* 0x000000010d0dd824 */ /* 0x100fe200078e0a16 */
[----:B------:R-:W-:Y:S01]  /*0f00*/  ISETP.GE.AND P5, PT, R28, RZ, PT ;  /* 0x000000ff1c00720c */ /* 0x000fe20003fa6270 */
[--C-:B------:R-:W-:Y:S01]  /*0f10*/  @!P3 IMAD.IADD R17, R17, 0x1, -R22.reuse ;  /* 0x000000011111b824 */ /* 0x100fe200078e0a16 */
[----:B------:R-:W-:Y:S01]  /*0f20*/  ISETP.NE.AND P3, PT, R11, RZ, PT ;  /* 0x000000ff0b00720c */ /* 0x000fe20003f65270 */
[--C-:B------:R-:W-:Y:S01]  /*0f30*/  @!P6 IMAD.IADD R14, R14, 0x1, -R22.reuse ;  /* 0x000000010e0ee824 */ /* 0x100fe200078e0a16 */
[----:B------:R-:W-:Y:S01]  /*0f40*/  ISETP.GE.AND P6, PT, R29, RZ, PT ;  /* 0x000000ff1d00720c */ /* 0x000fe20003fc6270 */
[----:B------:R-:W-:Y:S01]  /*0f50*/  @!P1 IMAD.IADD R16, R16, 0x1, -R22 ;  /* 0x0000000110109824 */ /* 0x000fe200078e0a16 */
[----:B------:R-:W-:Y:S01]  /*0f60*/  ISETP.GE.AND P1, PT, R15, RZ, PT ;  /* 0x000000ff0f00720c */ /* 0x000fe20003f26270 */
[----:B------:R-:W-:Y:S01]  /*0f70*/  @!P2 IMAD.MOV R9, RZ, RZ, -R9 ;  /* 0x000000ffff09a224 */ /* 0x000fe200078e0a09 */
[----:B------:R-:W-:Y:S01]  /*0f80*/  LOP3.LUT R11, RZ, R11, RZ, 0x33, !PT ;  /* 0x0000000bff0b7212 */ /* 0x000fe200078e33ff */
[----:B------:R-:W-:Y:S01]  /*0f90*/  @!P0 IMAD.MOV R17, RZ, RZ, -R17 ;  /* 0x000000ffff118224 */ /* 0x000fe200078e0a11 */
[----:B------:R-:W-:Y:S01]  /*0fa0*/  LOP3.LUT R21, R20, R21, RZ, 0x3c, !PT ;  /* 0x0000001514157212 */ /* 0x000fe200078e3cff */
[----:B------:R-:W-:Y:S01]  /*0fb0*/  @!P4 IMAD.MOV R12, RZ, RZ, -R12 ;  /* 0x000000ffff0cc224 */ /* 0x000fe200078e0a0c */
[C---:B------:R-:W-:Y:S01]  /*0fc0*/  SEL R7, R11.reuse, R7, !P3 ;  /* 0x000000070b077207 */ /* 0x040fe20005800000 */
[----:B------:R-:W-:Y:S01]  /*0fd0*/  @!P5 IMAD.MOV R13, RZ, RZ, -R13 ;  /* 0x000000ffff0dd224 */ /* 0x000fe200078e0a0d */
[----:B------:R-:W-:Y:S01]  /*0fe0*/  SEL R6, R11, R6, !P3 ;  /* 0x000000060b067207 */ /* 0x000fe20005800000 */
[----:B0-----:R-:W-:Y:S01]  /*0ff0*/  IMAD.SHL.U32 R10, R25, 0x40, RZ ;  /* 0x00000040190a7824 */ /* 0x001fe200078e00ff */
[----:B------:R-:W-:Y:S01]  /*1000*/  LOP3.LUT R8, R8, 0x800, RZ, 0xc0, !PT ;  /* 0x0000080008087812 */ /* 0x000fe200078ec0ff */
[----:B------:R-:W-:Y:S01]  /*1010*/  IMAD R7, R7, UR6, RZ ;  /* 0x0000000607077c24 */ /* 0x000fe2000f8e02ff */
[C---:B------:R-:W-:Y:S01]  /*1020*/  SEL R9, R11.reuse, R9, !P3 ;  /* 0x000000090b097207 */ /* 0x040fe20005800000 */
[----:B------:R-:W-:Y:S01]  /*1030*/  @!P6 IMAD.MOV R14, RZ, RZ, -R14 ;  /* 0x000000ffff0ee224 */ /* 0x000fe200078e0a0e */
[----:B------:R-:W-:Y:S01]  /*1040*/  SEL R12, R11, R12, !P3 ;  /* 0x0000000c0b0c7207 */ /* 0x000fe20005800000 */
[----:B------:R-:W-:Y:S01]  /*1050*/  @!P1 IMAD.MOV R16, RZ, RZ, -R16 ;  /* 0x000000ffff109224 */ /* 0x000fe200078e0a10 */
[----:B---3--:R-:W-:Y:S01]  /*1060*/  LEA R114, P1, R7, UR14, 0x1 ;  /* 0x0000000e07727c11 */ /* 0x008fe2000f8208ff */
[----:B------:R-:W-:Y:S01]  /*1070*/  IMAD R6, R6, UR6, RZ ;  /* 0x0000000606067c24 */ /* 0x000fe2000f8e02ff */
[----:B------:R-:W-:Y:S01]  /*1080*/  SEL R13, R11, R13, !P3 ;  /* 0x0000000d0b0d7207 */ /* 0x000fe20005800000 */
[----:B------:R-:W-:Y:S01]  /*1090*/  IMAD R9, R9, UR6, RZ ;  /* 0x0000000609097c24 */ /* 0x000fe2000f8e02ff */
[C---:B------:R-:W-:Y:S01]  /*10a0*/  SEL R14, R11.reuse, R14, !P3 ;  /* 0x0000000e0b0e7207 */ /* 0x040fe20005800000 */
[----:B------:R-:W-:Y:S01]  /*10b0*/  IMAD R12, R12, UR6, RZ ;  /* 0x000000060c0c7c24 */ /* 0x000fe2000f8e02ff */
[----:B------:R-:W-:Y:S01]  /*10c0*/  SEL R16, R11, R16, !P3 ;  /* 0x000000100b107207 */ /* 0x000fe20005800000 */
[----:B------:R-:W-:Y:S01]  /*10d0*/  IMAD R13, R13, UR6, RZ ;  /* 0x000000060d0d7c24 */ /* 0x000fe2000f8e02ff */
[----:B------:R-:W-:Y:S01]  /*10e0*/  LEA.HI.X.SX32 R115, R7, UR15, 0x1, P1 ;  /* 0x0000000f07737c11 */ /* 0x000fe200088f0eff */
[----:B------:R-:W-:Y:S01]  /*10f0*/  IMAD.SHL.U32 R7, R0, 0x20, RZ ;  /* 0x0000002000077824 */ /* 0x000fe200078e00ff */
[----:B------:R-:W-:Y:S01]  /*1100*/  SEL R11, R11, R17, !P3 ;  /* 0x000000110b0b7207 */ /* 0x000fe20005800000 */
[----:B------:R-:W-:Y:S01]  /*1110*/  IMAD R14, R14, UR6, RZ ;  /* 0x000000060e0e7c24 */ /* 0x000fe2000f8e02ff */
[----:B------:R-:W-:Y:S01]  /*1120*/  LOP3.LUT R19, R19, 0x30, R4, 0x78, !PT ;  /* 0x0000003013137812 */ /* 0x000fe200078e7804 */
[----:B------:R-:W-:Y:S01]  /*1130*/  IMAD R16, R16, UR6, RZ ;  /* 0x0000000610107c24 */ /* 0x000fe2000f8e02ff */
[----:B------:R-:W-:Y:S01]  /*1140*/  LEA R116, P0, R6, UR14, 0x1 ;  /* 0x0000000e06747c11 */ /* 0x000fe2000f8008ff */
[----:B------:R-:W-:Y:S01]  /*1150*/  IMAD R11, R11, UR6, RZ ;  /* 0x000000060b0b7c24 */ /* 0x000fe2000f8e02ff */
[----:B------:R-:W-:Y:S01]  /*1160*/  IADD3 R77, PT, PT, R21, UR5, R8 ;  /* 0x00000005154d7c10 */ /* 0x000fe2000fffe008 */
[----:B------:R-:W-:Y:S01]  /*1170*/  IMAD R76, R76, 0x80, R19 ;  /* 0x000000804c4c7824 */ /* 0x000fe200078e0213 */
[----:B------:R-:W-:Y:S01]  /*1180*/  SHF.R.U32.HI R21, RZ, 0x3, R5 ;  /* 0x00000003ff157819 */ /* 0x000fe20000011605 */
[----:B------:R-:W-:Y:S01]  /*1190*/  USHF.R.S32.HI UR6, URZ, 0x1f, UR4 ;  /* 0x0000001fff067899 */ /* 0x000fe20008011404 */
[----:B------:R-:W-:Y:S01]  /*11a0*/  LEA R118, P6, R18, UR12, 0x1 ;  /* 0x0000000c12767c11 */ /* 0x000fe2000f8c08ff */
[-C--:B------:R-:W-:Y:S01]  /*11b0*/  IMAD R81, R100, R25.reuse, RZ ;  /* 0x0000001964517224 */ /* 0x080fe200078e02ff */
[----:B------:R-:W-:Y:S01]  /*11c0*/  LOP3.LUT R5, R7, 0xc00, RZ, 0xc0, !PT ;  /* 0x00000c0007057812 */ /* 0x000fe200078ec0ff */
[----:B------:R-:W-:Y:S01]  /*11d0*/  ULEA.HI UR6, UR6, UR4, URZ, 0x6 ;  /* 0x0000000406067291 */ /* 0x000fe2000f8f30ff */
[----:B------:R-:W-:Y:S01]  /*11e0*/  LEA.HI.X.SX32 R117, R6, UR15, 0x1, P0 ;  /* 0x0000000f06757c11 */ /* 0x000fe200080f0eff */
[-C--:B------:R-:W-:Y:S01]  /*11f0*/  IMAD R74, R84, R25.reuse, RZ ;  /* 0x00000019544a7224 */ /* 0x080fe200078e02ff */
[----:B------:R-:W-:Y:S01]  /*1200*/  LOP3.LUT R6, R0, 0x1c0, RZ, 0xc0, !PT ;  /* 0x000001c000067812 */ /* 0x000fe200078ec0ff */
[----:B------:R-:W-:Y:S01]  /*1210*/  IMAD.IADD R76, R76, 0x1, R5 ;  /* 0x000000014c4c7824 */ /* 0x000fe200078e0205 */
[----:B------:R-:W-:Y:S01]  /*1220*/  LEA R112, P2, R9, UR14, 0x1 ;  /* 0x0000000e09707c11 */ /* 0x000fe2000f8408ff */
[-C--:B------:R-:W-:Y:S01]  /*1230*/  IMAD R73, R85, R25.reuse, RZ ;  /* 0x0000001955497224 */ /* 0x080fe200078e02ff */
[----:B------:R-:W-:Y:S01]  /*1240*/  LEA.HI.X.SX32 R119, R18, UR13, 0x1, P6 ;  /* 0x0000000d12777c11 */ /* 0x000fe2000b0f0eff */
[-C--:B------:R-:W-:Y:S01]  /*1250*/  IMAD R72, R86, R25.reuse, RZ ;  /* 0x0000001956487224 */ /* 0x080fe200078e02ff */
[----:B------:R-:W-:Y:S01]  /*1260*/  LEA R110, P3, R12, UR14, 0x1 ;  /* 0x0000000e0c6e7c11 */ /* 0x000fe2000f8608ff */
        /* <DEDUP_REMOVED lines=9> */
[----:B------:R-:W-:Y:S01]  /*1300*/  SHF.R.U32.HI R23, RZ, 0x2, R6 ;  /* 0x00000002ff177819 */ /* 0x000fe20000011606 */
[-C--:B------:R-:W-:Y:S01]  /*1310*/  IMAD R7, R97, R25.reuse, RZ ;  /* 0x0000001961077224 */ /* 0x080fe200078e02ff */
[--C-:B------:R-:W-:Y:S01]  /*1320*/  LOP3.LUT R80, R21, 0x3fe, R4.reuse, 0x78, !PT ;  /* 0x000003fe15507812 */ /* 0x100fe200078e7804 */
[-C--:B------:R-:W-:Y:S01]  /*1330*/  IMAD R6, R98, R25.reuse, RZ ;  /* 0x0000001962067224 */ /* 0x080fe200078e02ff */
[----:B------:R-:W-:Y:S01]  /*1340*/  LEA.HI.X.SX32 R113, R9, UR15, 0x1, P2 ;  /* 0x0000000f09717c11 */ /* 0x000fe200090f0eff */
[----:B-1----:R-:W-:Y:S01]  /*1350*/  IMAD.SHL.U32 R9, R82, 0x40, RZ ;  /* 0x0000004052097824 */ /* 0x002fe200078e00ff */
[----:B------:R-:W-:Y:S01]  /*1360*/  LEA.HI.X.SX32 R111, R12, UR15, 0x1, P3 ;  /* 0x0000000f0c6f7c11 */ /* 0x000fe200098f0eff */
[----:B------:R-:W-:Y:S01]  /*1370*/  IMAD R82, R83, R82, RZ ;  /* 0x0000005253527224 */ /* 0x000fe200078e02ff */
[----:B------:R-:W-:Y:S01]  /*1380*/  LEA.HI.X.SX32 R109, R13, UR15, 0x1, P4 ;  /* 0x0000000f0d6d7c11 */ /* 0x000fe2000a0f0eff */
[-C--:B------:R-:W-:Y:S01]  /*1390*/  IMAD R12, R88, R25.reuse, RZ ;  /* 0x00000019580c7224 */ /* 0x080fe200078e02ff */
[----:B------:R-:W-:Y:S01]  /*13a0*/  LEA.HI.X.SX32 R107, R14, UR15, 0x1, P5 ;  /* 0x0000000f0e6b7c11 */ /* 0x000fe2000a8f0eff */
[-C--:B------:R-:W-:Y:S01]  /*13b0*/  IMAD R13, R89, R25.reuse, RZ ;  /* 0x00000019590d7224 */ /* 0x080fe200078e02ff */
[----:B------:R-:W-:Y:S01]  /*13c0*/  LEA.HI.X.SX32 R105, R16, UR15, 0x1, P6 ;  /* 0x0000000f10697c11 */ /* 0x000fe2000b0f0eff */
[-C--:B------:R-:W-:Y:S01]  /*13d0*/  IMAD R14, R90, R25.reuse, RZ ;  /* 0x000000195a0e7224 */ /* 0x080fe200078e02ff */
[----:B------:R-:W-:Y:S01]  /*13e0*/  LEA.HI.X.SX32 R103, R11, UR15, 0x1, P0 ;  /* 0x0000000f0b677c11 */ /* 0x000fe200080f0eff */
[-C--:B------:R-:W-:Y:S01]  /*13f0*/  IMAD R11, R87, R25.reuse, RZ ;  /* 0x00000019570b7224 */ /* 0x080fe200078e02ff */
[----:B------:R-:W-:Y:S01]  /*1400*/  LOP3.LUT R78, R23, 0x3fe, R4, 0x78, !PT ;  /* 0x000003fe174e7812 */ /* 0x000fe200078e7804 */
[----:B------:R-:W-:Y:S01]  /*1410*/  IMAD R16, R92, R25, RZ ;  /* 0x000000195c107224 */ /* 0x000fe200078e02ff */
[----:B------:R-:W-:Y:S01]  /*1420*/  LOP3.LUT R79, R80, 0x40, RZ, 0x3c, !PT ;  /* 0x00000040504f7812 */ /* 0x000fe200078e3cff */
[----:B------:R-:W-:Y:S01]  /*1430*/  USHF.R.S32.HI UR6, URZ, 0x6, UR6 ;  /* 0x00000006ff067899 */ /* 0x000fe20008011406 */
[----:B------:R-:W-:-:S11]  /*1440*/  LOP3.LUT R75, R76, 0x40, RZ, 0x3c, !PT ;  /* 0x000000404c4b7812 */ /* 0x000fd600078e3cff */
.L_x_2:
[----:B------:R-:W-:Y:S01]  /*1450*/  ISETP.GE.AND P0, PT, R100, UR7, PT ;  /* 0x0000000764007c0c */ /* 0x000fe2000bf06270 */
[----:B------:R-:W-:Y:S01]  /*1460*/  IMAD.WIDE R20, R81, 0x2, R118 ;  /* 0x0000000251147825 */ /* 0x000fe200078e0276 */
[----:B------:R-:W-:Y:S02]  /*1470*/  PRMT R33, RZ, 0x7610, R33 ;  /* 0x00007610ff217816 */ /* 0x000fe40000000021 */
[----:B------:R-:W-:Y:S01]  /*1480*/  ISETP.GE.AND P2, PT, R97, UR7, PT ;  /* 0x0000000761007c0c */ /* 0x000fe2000bf46270 */
[--C-:B------:R-:W-:Y:S01]  /*1490*/  IMAD.WIDE R24, R7, 0x2, R118.reuse ;  /* 0x0000000207187825 */ /* 0x100fe200078e0276 */
[----:B------:R-:W-:Y:S02]  /*14a0*/  ISETP.GE.AND P1, PT, R98, UR7, PT ;  /* 0x0000000762007c0c */ /* 0x000fe4000bf26270 */
[----:B------:R-:W-:Y:S01]  /*14b0*/  ISETP.GE.AND P3, PT, R96, UR7, PT ;  /* 0x0000000760007c0c */ /* 0x000fe2000bf66270 */
[----:B------:R-:W-:Y:S01]  /*14c0*/  IMAD.WIDE R22, R6, 0x2, R118 ;  /* 0x0000000206167825 */ /* 0x000fe200078e0276 */
[----:B------:R-:W-:-:S02]  /*14d0*/  ISETP.GE.AND P4, PT, R95, UR7, PT ;  /* 0x000000075f007c0c */ /* 0x000fc4000bf86270 */
[----:B------:R-:W-:Y:S01]  /*14e0*/  PRMT R35, RZ, 0x7610, R35 ;  /* 0x00007610ff237816 */ /* 0x000fe20000000023 */
[----:B------:R0:W2:Y:S01]  /*14f0*/  @!P0 LDG.E.U16 R33, desc[UR8][R20.64] ;  /* 0x0000000814218981 */ /* 0x0000a2000c1e1500 */
[----:B------:R-:W-:Y:S01]  /*1500*/  ISETP.GE.AND P0, PT, R94, UR7, PT ;  /* 0x000000075e007c0c */ /* 0x000fe2000bf06270 */
[----:B------:R-:W-:Y:S01]  /*1510*/  IMAD.WIDE R26, R8, 0x2, R118 ;  /* 0x00000002081a7825 */ /* 0x000fe200078e0276 */
[----:B------:R-:W-:Y:S02]  /*1520*/  PRMT R46, RZ, 0x7610, R46 ;  /* 0x00007610ff2e7816 */ /* 0x000fe4000000002e */
[----:B------:R-:W-:Y:S01]  /*1530*/  PRMT R44, RZ, 0x7610, R44 ;  /* 0x00007610ff2c7816 */ /* 0x000fe2000000002c */
[----:B------:R1:W3:Y:S01]  /*1540*/  @!P2 LDG.E.U16 R35, desc[UR8][R24.64] ;  /* 0x000000081823a981 */ /* 0x0002e2000c1e1500 */
[----:B------:R-:W-:Y:S01]  /*1550*/  PRMT R41, RZ, 0x7610, R41 ;  /* 0x00007610ff297816 */ /* 0x000fe20000000029 */
[----:B------:R-:W-:Y:S01]  /*1560*/  IMAD.WIDE R28, R19, 0x2, R118 ;  /* 0x00000002131c7825 */ /* 0x000fe200078e0276 */
[----:B------:R-:W-:Y:S01]  /*1570*/  PRMT R42, RZ, 0x7610, R42 ;  /* 0x00007610ff2a7816 */ /* 0x000fe2000000002a */
[----:B------:R4:W5:Y:S01]  /*1580*/  @!P1 LDG.E.U16 R46, desc[UR8][R22.64] ;  /* 0x00000008162e9981 */ /* 0x000962000c1e1500 */
[----:B------:R-:W-:Y:S01]  /*1590*/  ISETP.GE.AND P2, PT, R92, UR7, PT ;  /* 0x000000075c007c0c */ /* 0x000fe2000bf46270 */
[----:B0-----:R-:W-:Y:S01]  /*15a0*/  IMAD.WIDE R20, R18, 0x2, R118 ;  /* 0x0000000212147825 */ /* 0x001fe200078e0276 */
[----:B------:R-:W-:Y:S01]  /*15b0*/  ISETP.GE.AND P1, PT, R93, UR7, PT ;  /* 0x000000075d007c0c */ /* 0x000fe2000bf26270 */
[----:B------:R0:W5:Y:S01]  /*15c0*/  @!P3 LDG.E.U16 R44, desc[UR8][R26.64] ;  /* 0x000000081a2cb981 */ /* 0x000162000c1e1500 */
[----:B------:R-:W-:-:S03]  /*15d0*/  ISETP.GE.AND P3, PT, R91, UR7, PT ;  /* 0x000000075b007c0c */ /* 0x000fc6000bf66270 */
[----:B------:R0:W5:Y:S01]  /*15e0*/  @!P4 LDG.E.U16 R41, desc[UR8][R28.64] ;  /* 0x000000081c29c981 */ /* 0x000162000c1e1500 */
[----:B------:R-:W-:-:S03]  /*15f0*/  ISETP.GE.AND P4, PT, R90, UR7, PT ;  /* 0x000000075a007c0c */ /* 0x000fc6000bf86270 */
[----:B------:R0:W5:Y:S01]  /*1600*/  @!P0 LDG.E.U16 R42, desc[UR8][R20.64] ;  /* 0x00000008142a8981 */ /* 0x000162000c1e1500 */
[----:B------:R-:W-:Y:S01]  /*1610*/  ISETP.GE.AND P0, PT, R89, UR7, PT ;  /* 0x0000000759007c0c */ /* 0x000fe2000bf06270 */
[----:B-1----:R-:W-:Y:S01]  /*1620*/  IMAD.WIDE R24, R16, 0x2, R118 ;  /* 0x0000000210187825 */ /* 0x002fe200078e0276 */
[----:B------:R-:W-:Y:S02]  /*1630*/  PRMT R40, RZ, 0x7610, R40 ;  /* 0x00007610ff287816 */ /* 0x000fe40000000028 */
[----:B------:R-:W-:Y:S01]  /*1640*/  PRMT R43, RZ, 0x7610, R43 ;  /* 0x00007610ff2b7816 */ /* 0x000fe2000000002b */
[----:B----4-:R-:W-:Y:S01]  /*1650*/  IMAD.WIDE R22, R17, 0x2, R118 ;  /* 0x0000000211167825 */ /* 0x010fe200078e0276 */
[----:B------:R-:W-:Y:S02]  /*1660*/  PRMT R45, RZ, 0x7610, R45 ;  /* 0x00007610ff2d7816 */ /* 0x000fe4000000002d */
[----:B------:R-:W-:Y:S01]  /*1670*/  PRMT R34, RZ, 0x7610, R34 ;  /* 0x00007610ff227816 */ /* 0x000fe20000000022 */
[----:B------:R1:W4:Y:S01]  /*1680*/  @!P2 LDG.E.U16 R40, desc[UR8][R24.64] ;  /* 0x000000081828a981 */ /* 0x000322000c1e1500 */
[----:B------:R-:W-:Y:S01]  /*1690*/  PRMT R31, RZ, 0x7610, R31 ;  /* 0x00007610ff1f7816 */ /* 0x000fe2000000001f */
[--C-:B0-----:R-:W-:Y:S01]  /*16a0*/  IMAD.WIDE R26, R15, 0x2, R118.reuse ;  /* 0x000000020f1a7825 */ /* 0x101fe200078e0276 */
[----:B------:R-:W-:Y:S01]  /*16b0*/  ISETP.GE.AND P2, PT, R87, UR7, PT ;  /* 0x0000000757007c0c */ /* 0x000fe2000bf46270 */
[----:B------:R0:W4:Y:S02]  /*16c0*/  @!P1 LDG.E.U16 R43, desc[UR8][R22.64] ;  /* 0x00000008162b9981 */ /* 0x000124000c1e1500 */
[----:B------:R-:W-:-:S04]  /*16d0*/  IMAD.WIDE R28, R14, 0x2, R118 ;  /* 0x000000020e1c7825 */ /* 0x000fc800078e0276 */
[----:B------:R-:W-:Y:S01]  /*16e0*/  IMAD.WIDE R20, R13, 0x2, R118 ;  /* 0x000000020d147825 */ /* 0x000fe200078e0276 */
[----:B------:R0:W4:Y:S01]  /*16f0*/  @!P3 LDG.E.U16 R45, desc[UR8][R26.64] ;  /* 0x000000081a2db981 */ /* 0x000122000c1e1500 */
[----:B------:R-:W-:Y:S02]  /*1700*/  ISETP.GE.AND P1, PT, R88, UR7, PT ;  /* 0x0000000758007c0c */ /* 0x000fe4000bf26270 */
[----:B------:R-:W-:Y:S01]  /*1710*/  ISETP.GE.AND P3, PT, R86, UR7, PT ;  /* 0x0000000756007c0c */ /* 0x000fe2000bf66270 */
[----:B------:R0:W4:Y:S01]  /*1720*/  @!P4 LDG.E.U16 R34, desc[UR8][R28.64] ;  /* 0x000000081c22c981 */ /* 0x000122000c1e1500 */
[----:B------:R-:W-:-:S03]  /*1730*/  ISETP.GE.AND P4, PT, R85, UR7, PT ;  /* 0x0000000755007c0c */ /* 0x000fc6000bf86270 */
[----:B------:R-:W4:Y:S01]  /*1740*/  @!P0 LDG.E.U16 R31, desc[UR8][R20.64] ;  /* 0x00000008141f8981 */ /* 0x000f22000c1e1500 */
[----:B------:R-:W-:Y:S01]  /*1750*/  ISETP.GE.AND P0, PT, R84, UR7, PT ;  /* 0x0000000754007c0c */ /* 0x000fe2000bf06270 */
[----:B-1----:R-:W-:Y:S01]  /*1760*/  IMAD.WIDE R24, R11, 0x2, R118 ;  /* 0x000000020b187825 */ /* 0x002fe200078e0276 */
[----:B------:R-:W-:Y:S02]  /*1770*/  PRMT R53, RZ, 0x7610, R53 ;  /* 0x00007610ff357816 */ /* 0x000fe40000000035 */
[----:B------:R-:W-:Y:S01]  /*1780*/  PRMT R32, RZ, 0x7610, R32 ;  /* 0x00007610ff207816 */ /* 0x000fe20000000020 */
[----:B0-----:R-:W-:Y:S01]  /*1790*/  IMAD.WIDE R22, R12, 0x2, R118 ;  /* 0x000000020c167825 */ /* 0x001fe200078e0276 */
[----:B------:R-:W-:Y:S02]  /*17a0*/  PRMT R30, RZ, 0x7610, R30 ;  /* 0x00007610ff1e7816 */ /* 0x000fe4000000001e */
[----:B------:R-:W-:Y:S01]  /*17b0*/  PRMT R47, RZ, 0x7610, R47 ;  /* 0x00007610ff2f7816 */ /* 0x000fe2000000002f */
[----:B------:R0:W4:Y:S01]  /*17c0*/  @!P2 LDG.E.U16 R53, desc[UR8][R24.64] ;  /* 0x000000081835a981 */ /* 0x000122000c1e1500 */
[----:B------:R-:W-:Y:S01]  /*17d0*/  PRMT R52, RZ, 0x7610, R52 ;  /* 0x00007610ff347816 */ /* 0x000fe20000000034 */
[----:B------:R-:W-:-:S02]  /*17e0*/  IMAD.WIDE R26, R72, 0x2, R118 ;  /* 0x00000002481a7825 */ /* 0x000fc400078e0276 */
[----:B------:R1:W4:Y:S02]  /*17f0*/  @!P1 LDG.E.U16 R32, desc[UR8][R22.64] ;  /* 0x0000000816209981 */ /* 0x000324000c1e1500 */
[--C-:B------:R-:W-:Y:S02]  /*1800*/  IMAD.WIDE R28, R73, 0x2, R118.reuse ;  /* 0x00000002491c7825 */ /* 0x100fe400078e0276 */
[----:B------:R1:W4:Y:S02]  /*1810*/  @!P3 LDG.E.U16 R30, desc[UR8][R26.64] ;  /* 0x000000081a1eb981 */ /* 0x000324000c1e1500 */
[----:B0-----:R-:W-:Y:S02]  /*1820*/  IMAD.WIDE R24, R74, 0x2, R118 ;  /* 0x000000024a187825 */ /* 0x001fe400078e0276 */
[----:B------:R-:W4:Y:S04]  /*1830*/  @!P4 LDG.E.U16 R47, desc[UR8][R28.64] ;  /* 0x000000081c2fc981 */ /* 0x000f28000c1e1500 */
[----:B------:R0:W4:Y:S01]  /*1840*/  @!P0 LDG.E.U16 R52, desc[UR8][R24.64] ;  /* 0x0000000818348981 */ /* 0x000122000c1e1500 */
[----:B------:R-:W-:Y:S01]  /*1850*/  BAR.SYNC.DEFER_BLOCKING 0x0 ;  /* 0x0000000000007b1d */ /* 0x000fe20000010000 */
[----:B------:R-:W-:Y:S01]  /*1860*/  ISETP.GE.AND P1, PT, R83, UR7, PT ;  /* 0x0000000753007c0c */ /* 0x000fe2000bf26270 */
[----:B-1----:R-:W-:Y:S01]  /*1870*/  IMAD.WIDE R22, R82, 0x2, R102 ;  /* 0x0000000252167825 */ /* 0x002fe200078e0266 */
[----:B------:R-:W-:-:S02]  /*1880*/  PRMT R55, RZ, 0x7610, R55 ;  /* 0x00007610ff377816 */ /* 0x000fc40000000037 */
[----:B------:R-:W-:Y:S01]  /*1890*/  PRMT R61, RZ, 0x7610, R61 ;  /* 0x00007610ff3d7816 */ /* 0x000fe2000000003d */
[----:B------:R-:W-:Y:S01]  /*18a0*/  IMAD.WIDE R20, R82, 0x2, R104 ;  /* 0x0000000252147825 */ /* 0x000fe200078e0268 */
[----:B------:R-:W-:-:S03]  /*18b0*/  PRMT R69, RZ, 0x7610, R69 ;  /* 0x00007610ff457816 */ /* 0x000fc60000000045 */
[C---:B------:R-:W-:Y:S01]  /*18c0*/  IMAD.WIDE R26, R82.reuse, 0x2, R106 ;  /* 0x00000002521a7825 */ /* 0x040fe200078e026a */
[----:B------:R-:W-:Y:S02]  /*18d0*/  PRMT R71, RZ, 0x7610, R71 ;  /* 0x00007610ff477816 */ /* 0x000fe40000000047 */
[----:B------:R-:W-:Y:S01]  /*18e0*/  PRMT R99, RZ, 0x7610, R99 ;  /* 0x00007610ff637816 */ /* 0x000fe20000000063 */
[C---:B0-----:R-:W-:Y:S01]  /*18f0*/  IMAD.WIDE R24, R82.reuse, 0x2, R112 ;  /* 0x0000000252187825 */ /* 0x041fe200078e0270 */
[----:B------:R-:W-:Y:S02]  /*1900*/  PRMT R101, RZ, 0x7610, R101 ;  /* 0x00007610ff657816 */ /* 0x000fe40000000065 */
[----:B------:R-:W-:Y:S01]  /*1910*/  PRMT R121, RZ, 0x7610, R121 ;  /* 0x00007610ff797816 */ /* 0x000fe20000000079 */
[C---:B------:R-:W-:Y:S01]  /*1920*/  IMAD.WIDE R28, R82.reuse, 0x2, R116 ;  /* 0x00000002521c7825 */ /* 0x040fe200078e0274 */
[----:B------:R-:W-:Y:S01]  /*1930*/  PRMT R123, RZ, 0x7610, R123 ;  /* 0x00007610ff7b7816 */ /* 0x000fe2000000007b */
[----:B------:R0:W4:Y:S04]  /*1940*/  @!P1 LDG.E.U16 R55, desc[UR8][R22.64] ;  /* 0x0000000816379981 */ /* 0x000128000c1e1500 */
[----:B------:R1:W4:Y:S04]  /*1950*/  @!P1 LDG.E.U16 R61, desc[UR8][R20.64] ;  /* 0x00000008143d9981 */ /* 0x000328000c1e1500 */
[----:B------:R1:W4:Y:S01]  /*1960*/  @!P1 LDG.E.U16 R69, desc[UR8][R26.64] ;  /* 0x000000081a459981 */ /* 0x000322000c1e1500 */
[----:B0-----:R-:W-:-:S03]  /*1970*/  IMAD.WIDE R22, R82, 0x2, R110 ;  /* 0x0000000252167825 */ /* 0x001fc600078e026e */
[----:B------:R-:W4:Y:S01]  /*1980*/  @!P1 LDG.E.U16 R101, desc[UR8][R24.64] ;  /* 0x0000000818659981 */ /* 0x000f22000c1e1500 */
[----:B-1----:R-:W-:-:S03]  /*1990*/  IMAD.WIDE R20, R82, 0x2, R108 ;  /* 0x0000000252147825 */ /* 0x002fc600078e026c */
[----:B------:R-:W4:Y:S01]  /*19a0*/  @!P1 LDG.E.U16 R99, desc[UR8][R22.64] ;  /* 0x0000000816639981 */ /* 0x000f22000c1e1500 */
[----:B------:R-:W-:-:S03]  /*19b0*/  IMAD.WIDE R26, R82, 0x2, R114 ;  /* 0x00000002521a7825 */ /* 0x000fc600078e0272 */
[----:B------:R-:W4:Y:S04]  /*19c0*/  @!P1 LDG.E.U16 R71, desc[UR8][R20.64] ;  /* 0x0000000814479981 */ /* 0x000f28000c1e1500 */
[----:B------:R-:W4:Y:S04]  /*19d0*/  @!P1 LDG.E.U16 R121, desc[UR8][R26.64] ;  /* 0x000000081a799981 */ /* 0x000f28000c1e1500 */
[----:B------:R-:W4:Y:S01]  /*19e0*/  @!P1 LDG.E.U16 R123, desc[UR8][R28.64] ;  /* 0x000000081c7b9981 */ /* 0x000f22000c1e1500 */
[----:B------:R-:W-:-:S04]  /*19f0*/  UIADD3 UR6, UPT, UPT, UR6, -0x1, URZ ;  /* 0xffffffff06067890 */ /* 0x000fc8000fffe0ff */
[----:B------:R-:W-:Y:S01]  /*1a00*/  UISETP.NE.U32.AND UP0, UPT, UR6, URZ, UPT ;  /* 0x000000ff0600728c */ /* 0x000fe2000bf05070 */
[----:B------:R-:W-:Y:S01]  /*1a10*/  IMAD.WIDE R116, R9, 0x2, R116 ;  /* 0x0000000209747825 */ /* 0x000fe200078e0274 */
[----:B------:R-:W-:-:S03]  /*1a20*/  UIADD3 UR7, UPT, UPT, UR7, -0x40, URZ ;  /* 0xffffffc007077890 */ /* 0x000fc6000fffe0ff */
[----:B------:R-:W-:-:S04]  /*1a30*/  IMAD.WIDE R114, R9, 0x2, R114 ;  /* 0x0000000209727825 */ /* 0x000fc800078e0272 */
[----:B------:R-:W-:-:S04]  /*1a40*/  IMAD.WIDE R112, R9, 0x2, R112 ;  /* 0x0000000209707825 */ /* 0x000fc800078e0270 */
[C---:B------:R-:W-:Y:S01]  /*1a50*/  IMAD.WIDE R110, R9.reuse, 0x2, R110 ;  /* 0x00000002096e7825 */ /* 0x040fe200078e026e */
[----:B--2---:R-:W-:Y:S04]  /*1a60*/  STS.U16 [R80+UR5], R33 ;  /* 0x0000002150007988 */ /* 0x004fe80008000405 */
[----:B---3--:R-:W-:Y:S04]  /*1a70*/  STS.U16 [R80+UR5+0x800], R35 ;  /* 0x0008002350007988 */ /* 0x008fe80008000405 */
[----:B-----5:R-:W-:Y:S04]  /*1a80*/  STS.U16 [R80+UR5+0x1000], R41 ;  /* 0x0010002950007988 */ /* 0x020fe80008000405 */
[----:B----4-:R-:W-:Y:S04]  /*1a90*/  STS.U16 [R80+UR5+0x1800], R43 ;  /* 0x0018002b50007988 */ /* 0x010fe80008000405 */
[----:B------:R-:W-:Y:S04]  /*1aa0*/  STS.U16 [R80+UR5+0x2000], R45 ;  /* 0x0020002d50007988 */ /* 0x000fe80008000405 */
        /* <DEDUP_REMOVED lines=18> */
[----:B------:R-:W-:Y:S01]  /*1bd0*/  STS.U16 [R78+UR5+0x5c00], R123 ;  /* 0x005c007b4e007988 */ /* 0x000fe20008000405 */
[----:B------:R-:W-:Y:S06]  /*1be0*/  BAR.SYNC.DEFER_BLOCKING 0x0 ;  /* 0x0000000000007b1d */ /* 0x000fec0000010000 */
[----:B------:R-:W-:Y:S04]  /*1bf0*/  LDSM.16.MT88.4 R40, [R77] ;  /* 0x000000004d28783b */ /* 0x000fe80000004200 */
[----:B------:R-:W0:Y:S04]  /*1c00*/  LDSM.16.M88.4 R32, [R76+UR5+0x4000] ;  /* 0x004000054c20783b */ /* 0x000e280008000200 */
[----:B------:R-:W1:Y:S04]  /*1c10*/  LDSM.16.M88.4 R24, [R76+UR5+0x5000] ;  /* 0x005000054c18783b */ /* 0x000e680008000200 */
[----:B------:R-:W2:Y:S04]  /*1c20*/  LDSM.16.MT88.4 R60, [R77+0x80] ;  /* 0x000080004d3c783b */ /* 0x000ea80000004200 */
[----:B------:R-:W3:Y:S04]  /*1c30*/  LDSM.16.MT88.4 R20, [R77+0x1000] ;  /* 0x001000004d14783b */ /* 0x000ee80000004200 */
[----:B------:R-:W4:Y:S04]  /*1c40*/  LDSM.16.MT88.4 R28, [R77+0x1080] ;  /* 0x001080004d1c783b */ /* 0x000f280000004200 */
[----:B------:R-:W-:Y:S04]  /*1c50*/  LDSM.16.M88.4 R44, [R75+UR5+0x4000] ;  /* 0x004000054b2c783b */ /* 0x000fe80008000200 */
[----:B------:R-:W-:Y:S04]  /*1c60*/  LDSM.16.M88.4 R52, [R75+UR5+0x5000] ;  /* 0x005000054b34783b */ /* 0x000fe80008000200 */
[----:B------:R-:W-:Y:S01]  /*1c70*/  LDSM.16.MT88.4 R68, [R77+0x3000] ;  /* 0x003000004d44783b */ /* 0x000fe20000004200 */
[C---:B0-----:R-:W-:Y:S08]  /*1c80*/  HMMA.16816.F32 R64, R40.reuse, R32, R64 ;  /* 0x000000202840723c */ /* 0x041ff00000001840 */
[----:B-1----:R-:W-:Y:S01]  /*1c90*/  HMMA.16816.F32 R36, R40, R24, R36 ;  /* 0x000000182824723c */ /* 0x002fe20000001824 */
[----:B------:R-:W0:Y:S07]  /*1ca0*/  LDSM.16.MT88.4 R40, [R77+0x2000] ;  /* 0x002000004d28783b */ /* 0x000e2e0000004200 */
[C---:B--2---:R-:W-:Y:S08]  /*1cb0*/  HMMA.16816.F32 R48, R60.reuse, R32, R48 ;  /* 0x000000203c30723c */ /* 0x044ff00000001830 */
[----:B------:R-:W-:Y:S01]  /*1cc0*/  HMMA.16816.F32 R56, R60, R24, R56 ;  /* 0x000000183c38723c */ /* 0x000fe20000001838 */
[----:B------:R-:W1:Y:S07]  /*1cd0*/  LDSM.16.MT88.4 R60, [R77+0x2080] ;  /* 0x002080004d3c783b */ /* 0x000e6e0000004200 */
[C---:B---3--:R-:W-:Y:S08]  /*1ce0*/  HMMA.16816.F32 R64, R20.reuse, R34, R64 ;  /* 0x000000221440723c */ /* 0x048ff00000001840 */
[----:B------:R-:W-:Y:S01]  /*1cf0*/  HMMA.16816.F32 R36, R20, R26, R36 ;  /* 0x0000001a1424723c */ /* 0x000fe20000001824 */
[----:B------:R-:W2:Y:S07]  /*1d00*/  LDSM.16.MT88.4 R20, [R77+0x3080] ;  /* 0x003080004d14783b */ /* 0x000eae0000004200 */
[C---:B----4-:R-:W-:Y:S08]  /*1d10*/  HMMA.16816.F32 R48, R28.reuse, R34, R48 ;  /* 0x000000221c30723c */ /* 0x050ff00000001830 */
[----:B------:R-:W-:Y:S08]  /*1d20*/  HMMA.16816.F32 R56, R28, R26, R56 ;  /* 0x0000001a1c38723c */ /* 0x000ff00000001838 */
[C---:B0-----:R-:W-:Y:S08]  /*1d30*/  HMMA.16816.F32 R64, R40.reuse, R44, R64 ;  /* 0x0000002c2840723c */ /* 0x041ff00000001840 */
[----:B------:R-:W-:Y:S08]  /*1d40*/  HMMA.16816.F32 R36, R40, R52, R36 ;  /* 0x000000342824723c */ /* 0x000ff00000001824 */
[C---:B-1----:R-:W-:Y:S08]  /*1d50*/  HMMA.16816.F32 R48, R60.reuse, R44, R48 ;  /* 0x0000002c3c30723c */ /* 0x042ff00000001830 */
[----:B------:R-:W-:Y:S08]  /*1d60*/  HMMA.16816.F32 R56, R60, R52, R56 ;  /* 0x000000343c38723c */ /* 0x000ff00000001838 */
[C---:B------:R-:W-:Y:S08]  /*1d70*/  HMMA.16816.F32 R64, R68.reuse, R46, R64 ;  /* 0x0000002e4440723c */ /* 0x040ff00000001840 */
[----:B------:R-:W-:Y:S08]  /*1d80*/  HMMA.16816.F32 R36, R68, R54, R36 ;  /* 0x000000364424723c */ /* 0x000ff00000001824 */
[C---:B--2---:R-:W-:Y:S08]  /*1d90*/  HMMA.16816.F32 R48, R20.reuse, R46, R48 ;  /* 0x0000002e1430723c */ /* 0x044ff00000001830 */
[----:B------:R-:W-:Y:S01]  /*1da0*/  HMMA.16816.F32 R56, R20, R54, R56 ;  /* 0x000000361438723c */ /* 0x000fe20000001838 */
[----:B------:R-:W-:-:S04]  /*1db0*/  IMAD.WIDE R108, R9, 0x2, R108 ;  /* 0x00000002096c7825 */ /* 0x000fc800078e026c */
[----:B------:R-:W-:-:S04]  /*1dc0*/  IMAD.WIDE R106, R9, 0x2, R106 ;  /* 0x00000002096a7825 */ /* 0x000fc800078e026a */
[----:B------:R-:W-:-:S04]  /*1dd0*/  IMAD.WIDE R104, R9, 0x2, R104 ;  /* 0x0000000209687825 */ /* 0x000fc800078e0268 */
[----:B------:R-:W-:-:S04]  /*1de0*/  IMAD.WIDE R102, R9, 0x2, R102 ;  /* 0x0000000209667825 */ /* 0x000fc800078e0266 */
[----:B------:R-:W-:Y:S01]  /*1df0*/  IMAD.WIDE R118, R10, 0x2, R118 ;  /* 0x000000020a767825 */ /* 0x000fe200078e0276 */
[----:B------:R-:W-:Y:S06]  /*1e00*/  BRA.U UP0, `(.L_x_2) ;  /* 0xfffffff500907547 */ /* 0x000fec000b83ffff */
[----:B------:R-:W-:Y:S02]  /*1e10*/  F2FP.F16.F32.PACK_AB R51, R59, R51 ;  /* 0x000000333b33723e */ /* 0x000fe400000000ff */
[----:B------:R-:W-:Y:S02]  /*1e20*/  F2FP.F16.F32.PACK_AB R50, R58, R50 ;  /* 0x000000323a32723e */ /* 0x000fe400000000ff */
[----:B------:R-:W-:Y:S02]  /*1e30*/  F2FP.F16.F32.PACK_AB R39, R39, R67 ;  /* 0x000000432727723e */ /* 0x000fe400000000ff */
[----:B------:R-:W-:Y:S02]  /*1e40*/  F2FP.F16.F32.PACK_AB R38, R38, R66 ;  /* 0x000000422626723e */ /* 0x000fe400000000ff */
[----:B------:R-:W-:Y:S02]  /*1e50*/  F2FP.F16.F32.PACK_AB R49, R57, R49 ;  /* 0x000000313931723e */ /* 0x000fe400000000ff */
[----:B------:R-:W-:-:S02]  /*1e60*/  F2FP.F16.F32.PACK_AB R48, R56, R48 ;  /* 0x000000303830723e */ /* 0x000fc400000000ff */
[----:B------:R-:W-:Y:S02]  /*1e70*/  F2FP.F16.F32.PACK_AB R37, R37, R65 ;  /* 0x000000412525723e */ /* 0x000fe400000000ff */
[----:B------:R-:W-:-:S07]  /*1e80*/  F2FP.F16.F32.PACK_AB R36, R36, R64 ;  /* 0x000000402424723e */ /* 0x000fce00000000ff */
.L_x_1:
[----:B------:R-:W-:Y:S01]  /*1e90*/  BAR.SYNC.DEFER_BLOCKING 0x0 ;  /* 0x0000000000007b1d */ /* 0x000fe20000010000 */
[----:B------:R-:W-:Y:S01]  /*1ea0*/  LOP3.LUT R6, R5, 0x3c, R4, 0xf8, !PT ;  /* 0x0000003c05067812 */ /* 0x000fe200078ef804 */
[C---:B------:R-:W-:Y:S01]  /*1eb0*/  IMAD.SHL.U32 R4, R0.reuse, 0x40, RZ ;  /* 0x0000004000047824 */ /* 0x040fe200078e00ff */
[--C-:B------:R-:W-:Y:S01]  /*1ec0*/  SHF.R.S32.HI R7, RZ, 0x7, R0.reuse ;  /* 0x00000007ff077819 */ /* 0x100fe20000011400 */
[C---:B------:R-:W-:Y:S01]  /*1ed0*/  IMAD.SHL.U32 R8, R0.reuse, 0x4, RZ ;  /* 0x0000000400087824 */ /* 0x040fe200078e00ff */
[--C-:B------:R-:W-:Y:S01]  /*1ee0*/  SHF.R.U32.HI R11, RZ, 0x2, R0.reuse ;  /* 0x00000002ff0b7819 */ /* 0x100fe20000011600 */
[----:B------:R-:W-:Y:S01]  /*1ef0*/  IMAD.SHL.U32 R9, R0, 0x8, RZ ;  /* 0x0000000800097824 */ /* 0x000fe200078e00ff */
[----:B------:R-:W-:Y:S01]  /*1f00*/  SGXT R5, R7, 0x1 ;  /* 0x000000010705781a */ /* 0x000fe20000000200 */
[----:B------:R-:W0:Y:S01]  /*1f10*/  LDCU UR4, c[0x0][0x3b4] ;  /* 0x00007680ff0477ac */ /* 0x000e220008000800 */
[----:B------:R-:W-:Y:S02]  /*1f20*/  SHF.R.U32.HI R7, RZ, 0x1, R0 ;  /* 0x00000001ff077819 */ /* 0x000fe40000011600 */
[----:B------:R-:W-:Y:S01]  /*1f30*/  LOP3.LUT R4, R4, 0x40, RZ, 0xc0, !PT ;  /* 0x0000004004047812 */ /* 0x000fe200078ec0ff */
[----:B------:R-:W1:Y:S01]  /*1f40*/  LDCU.128 UR12, c[0x0][0x390] ;  /* 0x00007200ff0c77ac */ /* 0x000e620008000c00 */
[----:B------:R-:W-:Y:S01]  /*1f50*/  LOP3.LUT R5, R6, 0x2004, R5, 0x78, !PT ;  /* 0x0000200406057812 */ /* 0x000fe200078e7805 */
[----:B------:R-:W-:Y:S01]  /*1f60*/  IMAD.SHL.U32 R6, R0, 0x200, RZ ;  /* 0x0000020000067824 */ /* 0x000fe200078e00ff */
[----:B------:R-:W-:Y:S01]  /*1f70*/  LOP3.LUT R4, R4, 0x80, R7, 0xf8, !PT ;  /* 0x0000008004047812 */ /* 0x000fe200078ef807 */
[----:B------:R-:W2:Y:S01]  /*1f80*/  LDCU UR6, c[0x0][0x3b8] ;  /* 0x00007700ff0677ac */ /* 0x000ea20008000800 */
[----:B------:R-:W-:-:S02]  /*1f90*/  LOP3.LUT R8, R8, 0x380, RZ, 0xc0, !PT ;  /* 0x0000038008087812 */ /* 0x000fc400078ec0ff */
[----:B------:R-:W-:Y:S02]  /*1fa0*/  LOP3.LUT R4, R4, R5, RZ, 0xfc, !PT ;  /* 0x0000000504047212 */ /* 0x000fe400078efcff */
[----:B------:R-:W-:Y:S02]  /*1fb0*/  LOP3.LUT R6, R6, 0x3000, RZ, 0xc0, !PT ;  /* 0x0000300006067812 */ /* 0x000fe400078ec0ff */
[----:B------:R-:W-:Y:S01]  /*1fc0*/  LOP3.LUT R5, R4, 0x40, RZ, 0x3c, !PT ;  /* 0x0000004004057812 */ /* 0x000fe200078e3cff */
[----:B------:R-:W-:Y:S01]  /*1fd0*/  STS [R4+UR5], R36 ;  /* 0x0000002404007988 */ /* 0x000fe20008000805 */
[----:B------:R-:W-:Y:S02]  /*1fe0*/  LOP3.LUT R6, R6, 0x78, R9, 0xf8, !PT ;  /* 0x0000007806067812 */ /* 0x000fe400078ef809 */
[----:B------:R-:W-:Y:S01]  /*1ff0*/  LOP3.LUT R11, R8, 0x44, R11, 0xf8, !PT ;  /* 0x00000044080b7812 */ /* 0x000fe200078ef80b */
[----:B------:R-:W-:Y:S01]  /*2000*/  STS [R4+UR5+0x200], R37 ;  /* 0x0002002504007988 */ /* 0x000fe20008000805 */
[----:B------:R-:W-:-:S02]  /*2010*/  LOP3.LUT R0, R3, 0x3c, R100, 0xfe, !PT ;  /* 0x0000003c03007812 */ /* 0x000fc400078efe64 */
[----:B------:R-:W-:Y:S01]  /*2020*/  LOP3.LUT R20, R6, R11, RZ, 0x3c, !PT ;  /* 0x0000000b06147212 */ /* 0x000fe200078e3cff */
[----:B------:R-:W-:Y:S01]  /*2030*/  STS [R4+UR5+0x100], R48 ;  /* 0x0001003004007988 */ /* 0x000fe20008000805 */
[----:B-1----:R-:W-:Y:S02]  /*2040*/  ISETP.GE.AND P0, PT, R2, UR14, PT ;  /* 0x0000000e02007c0c */ /* 0x002fe4000bf06270 */
[----:B------:R-:W-:Y:S01]  /*2050*/  LOP3.LUT R21, R20, 0x4, RZ, 0x3c, !PT ;  /* 0x0000000414157812 */ /* 0x000fe200078e3cff */
[----:B------:R1:W-:Y:S01]  /*2060*/  STS [R4+UR5+0x300], R49 ;  /* 0x0003003104007988 */ /* 0x0003e20008000805 */
[C-C-:B------:R-:W-:Y:S02]  /*2070*/  LOP3.LUT R13, R3.reuse, 0x38, R100.reuse, 0xfe, !PT ;  /* 0x00000038030d7812 */ /* 0x140fe400078efe64 */
[C-C-:B------:R-:W-:Y:S01]  /*2080*/  LOP3.LUT R12, R3.reuse, 0x34, R100.reuse, 0xfe, !PT ;  /* 0x00000034030c7812 */ /* 0x140fe200078efe64 */
[----:B------:R-:W-:Y:S01]  /*2090*/  STS [R5+UR5+0x1000], R38 ;  /* 0x0010002605007988 */ /* 0x000fe20008000805 */
[----:B------:R-:W-:-:S02]  /*20a0*/  LOP3.LUT R14, R3, 0x30, R100, 0xfe, !PT ;  /* 0x00000030030e7812 */ /* 0x000fc400078efe64 */
[C-C-:B------:R-:W-:Y:S01]  /*20b0*/  LOP3.LUT R15, R3.reuse, 0x2c, R100.reuse, 0xfe, !PT ;  /* 0x0000002c030f7812 */ /* 0x140fe200078efe64 */
[----:B------:R-:W-:Y:S01]  /*20c0*/  STS [R5+UR5+0x1200], R39 ;  /* 0x0012002705007988 */ /* 0x000fe20008000805 */
[C-C-:B------:R-:W-:Y:S02]  /*20d0*/  LOP3.LUT R16, R3.reuse, 0x28, R100.reuse, 0xfe, !PT ;  /* 0x0000002803107812 */ /* 0x140fe400078efe64 */
[C---:B-1----:R-:W-:Y:S01]  /*20e0*/  LOP3.LUT R4, R3.reuse, R100, RZ, 0xfc, !PT ;  /* 0x0000006403047212 */ /* 0x042fe200078efcff */
[----:B------:R-:W-:Y:S01]  /*20f0*/  STS [R5+UR5+0x1100], R50 ;  /* 0x0011003205007988 */ /* 0x000fe20008000805 */
[C-C-:B------:R-:W-:Y:S02]  /*2100*/  LOP3.LUT R17, R3.reuse, 0x24, R100.reuse, 0xfe, !PT ;  /* 0x0000002403117812 */ /* 0x140fe400078efe64 */
[C---:B------:R-:W-:Y:S01]  /*2110*/  ISETP.LT.AND P1, PT, R4.reuse, UR15, !P0 ;  /* 0x0000000f04007c0c */ /* 0x040fe2000c721270 */
[----:B------:R0:W-:Y:S01]  /*2120*/  STS [R5+UR5+0x1300], R51 ;  /* 0x0013003305007988 */ /* 0x0001e20008000805 */
[----:B--2---:R-:W-:Y:S01]  /*2130*/  IMAD R6, R4, UR6, RZ ;  /* 0x0000000604067c24 */ /* 0x004fe2000f8e02ff */
[C-C-:B------:R-:W-:Y:S01]  /*2140*/  LOP3.LUT R18, R3.reuse, 0x20, R100.reuse, 0xfe, !PT ;  /* 0x0000002003127812 */ /* 0x140fe200078efe64 */
[----:B------:R-:W-:Y:S01]  /*2150*/  BAR.SYNC.DEFER_BLOCKING 0x0 ;  /* 0x0000000000007b1d */ /* 0x000fe20000010000 */
[----:B------:R-:W-:-:S02]  /*2160*/  LOP3.LUT R11, R3, 0x1c, R100, 0xfe, !PT ;  /* 0x0000001c030b7812 */ /* 0x000fc400078efe64 */
[C-C-:B------:R-:W-:Y:S02]  /*2170*/  LOP3.LUT R10, R3.reuse, 0x18, R100.reuse, 0xfe, !PT ;  /* 0x00000018030a7812 */ /* 0x140fe400078efe64 */
[C-C-:B------:R-:W-:Y:S01]  /*2180*/  LOP3.LUT R8, R3.reuse, 0x14, R100.reuse, 0xfe, !PT ;  /* 0x0000001403087812 */ /* 0x140fe200078efe64 */
[----:B0-----:R-:W-:Y:S01]  /*2190*/  IMAD R5, R2, UR4, RZ ;  /* 0x0000000402057c24 */ /* 0x001fe2000f8e02ff */
[C-C-:B------:R-:W-:Y:S02]  /*21a0*/  LOP3.LUT R2, R3.reuse, 0x4, R100.reuse, 0xfe, !PT ;  /* 0x0000000403027812 */ /* 0x140fe400078efe64 */
[----:B------:R-:W-:Y:S02]  /*21b0*/  LOP3.LUT R7, R3, 0x10, R100, 0xfe, !PT ;  /* 0x0000001003077812 */ /* 0x000fe400078efe64 */
[----:B------:R-:W-:Y:S01]  /*21c0*/  LEA R22, P2, R5, UR12, 0x1 ;  /* 0x0000000c05167c11 */ /* 0x000fe2000f8408ff */
[C---:B------:R-:W-:Y:S01]  /*21d0*/  IMAD R9, R2.reuse, UR6, RZ ;  /* 0x0000000602097c24 */ /* 0x040fe2000f8e02ff */
[----:B------:R-:W-:Y:S01]  /*21e0*/  ISETP.LT.AND P4, PT, R2, UR15, !P0 ;  /* 0x0000000f02007c0c */ /* 0x000fe2000c781270 */
[----:B------:R-:W-:Y:S01]  /*21f0*/  IMAD R19, R7, UR6, RZ ;  /* 0x0000000607137c24 */ /* 0x000fe2000f8e02ff */
[----:B------:R-:W-:-:S02]  /*2200*/  LEA.HI.X.SX32 R24, R5, UR13, 0x1, P2 ;  /* 0x0000000d05187c11 */ /* 0x000fc400090f0eff */
[CC--:B------:R-:W-:Y:S02]  /*2210*/  LEA R4, P2, R6.reuse, R22.reuse, 0x1 ;  /* 0x0000001606047211 */ /* 0x0c0fe400078408ff */
[----:B------:R-:W-:Y:S02]  /*2220*/  LEA R2, P3, R9, R22, 0x1 ;  /* 0x0000001609027211 */ /* 0x000fe400078608ff */
[-C--:B------:R-:W-:Y:S02]  /*2230*/  LEA.HI.X.SX32 R5, R6, R24.reuse, 0x1, P2 ;  /* 0x0000001806057211 */ /* 0x080fe400010f0eff */
[C-C-:B------:R-:W-:Y:S01]  /*2240*/  LOP3.LUT R6, R3.reuse, 0xc, R100.reuse, 0xfe, !PT ;  /* 0x0000000c03067812 */ /* 0x140fe200078efe64 */
[----:B------:R-:W0:Y:S01]  /*2250*/  LDS R23, [R20+UR5] ;  /* 0x0000000514177984 */ /* 0x000e220008000800 */
[----:B------:R-:W-:Y:S02]  /*2260*/  LOP3.LUT R100, R3, 0x8, R100, 0xfe, !PT ;  /* 0x0000000803647812 */ /* 0x000fe400078efe64 */
[----:B------:R-:W-:Y:S01]  /*2270*/  LEA.HI.X.SX32 R3, R9, R24, 0x1, P3 ;  /* 0x0000001809037211 */ /* 0x000fe200018f0eff */
[----:B------:R-:W1:Y:S01]  /*2280*/  LDS R31, [R21+UR5] ;  /* 0x00000005151f7984 */ /* 0x000e620008000800 */
[C---:B------:R-:W-:Y:S01]  /*2290*/  ISETP.LT.AND P3, PT, R100.reuse, UR15, !P0 ;  /* 0x0000000f64007c0c */ /* 0x040fe2000c761270 */
[----:B------:R-:W-:-:S02]  /*22a0*/  IMAD R100, R100, UR6, RZ ;  /* 0x0000000664647c24 */ /* 0x000fc4000f8e02ff */
[----:B------:R-:W2:Y:S01]  /*22b0*/  LDS R25, [R20+UR5+0x400] ;  /* 0x0004000514197984 */ /* 0x000ea20008000800 */
[----:B------:R-:W-:-:S03]  /*22c0*/  IMAD R9, R6, UR6, RZ ;  /* 0x0000000606097c24 */ /* 0x000fc6000f8e02ff */
[----:B------:R-:W3:Y:S04]  /*22d0*/  LDS R33, [R21+UR5+0x400] ;  /* 0x0004000515217984 */ /* 0x000ee80008000800 */
[----:B------:R-:W4:Y:S04]  /*22e0*/  LDS R27, [R20+UR5+0x800] ;  /* 0x00080005141b7984 */ /* 0x000f280008000800 */
[----:B------:R-:W5:Y:S04]  /*22f0*/  LDS R35, [R21+UR5+0x800] ;  /* 0x0008000515237984 */ /* 0x000f680008000800 */
[----:B------:R0:W3:Y:S04]  /*2300*/  LDS R29, [R20+UR5+0xc00] ;  /* 0x000c0005141d7984 */ /* 0x0000e80008000800 */
[----:B------:R-:W4:Y:S01]  /*2310*/  LDS R21, [R21+UR5+0xc00] ;  /* 0x000c000515157984 */ /* 0x000f220008000800 */
[----:B0-----:R-:W-:-:S03]  /*2320*/  IMAD R20, R8, UR6, RZ ;  /* 0x0000000608147c24 */ /* 0x001fc6000f8e02ff */
[----:B------:R0:W-:Y:S01]  /*2330*/  @P1 STG.E.U16 desc[UR8][R4.64], R23 ;  /* 0x0000001704001986 */ /* 0x0001e2000c101508 */
[----:B------:R-:W-:-:S03]  /*2340*/  ISETP.LT.AND P1, PT, R7, UR15, !P0 ;  /* 0x0000000f07007c0c */ /* 0x000fc6000c721270 */
[----:B-1----:R1:W-:Y:S01]  /*2350*/  @P4 STG.E.U16 desc[UR8][R2.64], R31 ;  /* 0x0000001f02004986 */ /* 0x0023e2000c101508 */
[----:B------:R-:W-:Y:S02]  /*2360*/  ISETP.LT.AND P4, PT, R6, UR15, !P0 ;  /* 0x0000000f06007c0c */ /* 0x000fe4000c781270 */
[----:B------:R-:W-:-:S04]  /*2370*/  LEA R6, P2, R100, R22, 0x1 ;  /* 0x0000001664067211 */ /* 0x000fc800078408ff */
[----:B------:R-:W-:Y:S02]  /*2380*/  LEA.HI.X.SX32 R7, R100, R24, 0x1, P2 ;  /* 0x0000001864077211 */ /* 0x000fe400010f0eff */
[----:B------:R-:W-:Y:S02]  /*2390*/  ISETP.LT.AND P2, PT, R8, UR15, !P0 ;  /* 0x0000000f08007c0c */ /* 0x000fe4000c741270 */
[-C--:B0-----:R-:W-:Y:S01]  /*23a0*/  LEA R4, P5, R9, R22.reuse, 0x1 ;  /* 0x0000001609047211 */ /* 0x081fe200078a08ff */
[----:B--2---:R0:W-:Y:S01]  /*23b0*/  @P3 STG.E.U16 desc[UR8][R6.64], R25 ;  /* 0x0000001906003986 */ /* 0x0041e2000c101508 */
[-C--:B-1----:R-:W-:Y:S02]  /*23c0*/  LEA R2, P6, R19, R22.reuse, 0x1 ;  /* 0x0000001613027211 */ /* 0x082fe400078c08ff */
[----:B------:R-:W-:Y:S02]  /*23d0*/  LEA R8, P3, R20, R22, 0x1 ;  /* 0x0000001614087211 */ /* 0x000fe400078608ff */
[----:B------:R-:W-:-:S02]  /*23e0*/  LEA.HI.X.SX32 R5, R9, R24, 0x1, P5 ;  /* 0x0000001809057211 */ /* 0x000fc400028f0eff */
[-C--:B------:R-:W-:Y:S01]  /*23f0*/  LEA.HI.X.SX32 R3, R19, R24.reuse, 0x1, P6 ;  /* 0x0000001813037211 */ /* 0x080fe200030f0eff */
[----:B------:R-:W-:Y:S01]  /*2400*/  IMAD R19, R10, UR6, RZ ;  /* 0x000000060a137c24 */ /* 0x000fe2000f8e02ff */
[----:B------:R-:W-:Y:S01]  /*2410*/  LEA.HI.X.SX32 R9, R20, R24, 0x1, P3 ;  /* 0x0000001814097211 */ /* 0x000fe200018f0eff */
[----:B---3--:R1:W-:Y:S01]  /*2420*/  @P4 STG.E.U16 desc[UR8][R4.64], R33 ;  /* 0x0000002104004986 */ /* 0x0083e2000c101508 */
[----:B------:R-:W-:Y:S01]  /*2430*/  ISETP.LT.AND P3, PT, R10, UR15, !P0 ;  /* 0x0000000f0a007c0c */ /* 0x000fe2000c761270 */
[----:B0-----:R-:W-:Y:S01]  /*2440*/  IMAD R7, R11, UR6, RZ ;  /* 0x000000060b077c24 */ /* 0x001fe2000f8e02ff */
[----:B------:R-:W-:Y:S01]  /*2450*/  LEA R10, P4, R19, R22, 0x1 ;  /* 0x00000016130a7211 */ /* 0x000fe200078808ff */
[----:B----4-:R0:W-:Y:S01]  /*2460*/  @P1 STG.E.U16 desc[UR8][R2.64], R27 ;  /* 0x0000001b02001986 */ /* 0x0101e2000c101508 */
[C---:B------:R-:W-:Y:S01]  /*2470*/  ISETP.LT.AND P1, PT, R18.reuse, UR15, !P0 ;  /* 0x0000000f12007c0c */ /* 0x040fe2000c721270 */
[----:B------:R-:W-:Y:S01]  /*2480*/  IMAD R18, R18, UR6, RZ ;  /* 0x0000000612127c24 */ /* 0x000fe2000f8e02ff */
[----:B------:R-:W-:Y:S01]  /*2490*/  PRMT R23, R23, 0x7632, R23 ;  /* 0x0000763217177816 */ /* 0x000fe20000000017 */
[----:B-----5:R2:W-:Y:S01]  /*24a0*/  @P2 STG.E.U16 desc[UR8][R8.64], R35 ;  /* 0x0000002308002986 */ /* 0x0205e2000c101508 */
[----:B------:R-:W-:-:S02]  /*24b0*/  ISETP.LT.AND P2, PT, R11, UR15, !P0 ;  /* 0x0000000f0b007c0c */ /* 0x000fc4000c741270 */
[----:B------:R-:W-:Y:S02]  /*24c0*/  LEA.HI.X.SX32 R11, R19, R24, 0x1, P4 ;  /* 0x00000018130b7211 */ /* 0x000fe400020f0eff */
[C---:B------:R-:W-:Y:S01]  /*24d0*/  ISETP.LT.AND P4, PT, R17.reuse, UR15, !P0 ;  /* 0x0000000f11007c0c */ /* 0x040fe2000c781270 */
[----:B------:R-:W-:Y:S01]  /*24e0*/  IMAD R17, R17, UR6, RZ ;  /* 0x0000000611117c24 */ /* 0x000fe2000f8e02ff */
[-C--:B-1----:R-:W-:Y:S01]  /*24f0*/  LEA R4, P5, R7, R22.reuse, 0x1 ;  /* 0x0000001607047211 */ /* 0x082fe200078a08ff */
[----:B------:R1:W-:Y:S01]  /*2500*/  @P3 STG.E.U16 desc[UR8][R10.64], R29 ;  /* 0x0000001d0a003986 */ /* 0x0003e2000c101508 */
[-C--:B0-----:R-:W-:Y:S02]  /*2510*/  LEA R2, P3, R18, R22.reuse, 0x1 ;  /* 0x0000001612027211 */ /* 0x081fe400078608ff */
[----:B------:R-:W-:Y:S01]  /*2520*/  LEA R6, P6, R17, R22, 0x1 ;  /* 0x0000001611067211 */ /* 0x000fe200078c08ff */
[----:B--2---:R-:W-:Y:S01]  /*2530*/  IMAD R9, R12, UR6, RZ ;  /* 0x000000060c097c24 */ /* 0x004fe2000f8e02ff */
[----:B------:R-:W-:-:S02]  /*2540*/  LEA.HI.X.SX32 R5, R7, R24, 0x1, P5 ;  /* 0x0000001807057211 */ /* 0x000fc400028f0eff */
[-C--:B------:R-:W-:Y:S02]  /*2550*/  LEA.HI.X.SX32 R3, R18, R24.reuse, 0x1, P3 ;  /* 0x0000001812037211 */ /* 0x080fe400018f0eff */
[----:B------:R-:W-:Y:S01]  /*2560*/  PRMT R31, R31, 0x7632, R31 ;  /* 0x000076321f1f7816 */ /* 0x000fe2000000001f */
[----:B------:R0:W-:Y:S01]  /*2570*/  @P2 STG.E.U16 desc[UR8][R4.64], R21 ;  /* 0x0000001504002986 */ /* 0x0001e2000c101508 */
[----:B------:R-:W-:Y:S01]  /*2580*/  LEA.HI.X.SX32 R7, R17, R24, 0x1, P6 ;  /* 0x0000001811077211 */ /* 0x000fe200030f0eff */
[----:B-1----:R-:W-:Y:S01]  /*2590*/  IMAD R11, R13, UR6, RZ ;  /* 0x000000060d0b7c24 */ /* 0x002fe2000f8e02ff */
[C---:B------:R-:W-:Y:S01]  /*25a0*/  ISETP.LT.AND P3, PT, R14.reuse, UR15, !P0 ;  /* 0x0000000f0e007c0c */ /* 0x040fe2000c761270 */
[----:B------:R1:W-:Y:S01]  /*25b0*/  @P1 STG.E.U16 desc[UR8][R2.64], R23 ;  /* 0x0000001702001986 */ /* 0x0003e2000c101508 */
[----:B------:R-:W-:Y:S01]  /*25c0*/  IMAD R14, R14, UR6, RZ ;  /* 0x000000060e0e7c24 */ /* 0x000fe2000f8e02ff */
[C---:B------:R-:W-:Y:S01]  /*25d0*/  ISETP.LT.AND P5, PT, R16.reuse, UR15, !P0 ;  /* 0x0000000f10007c0c */ /* 0x040fe2000c7a1270 */
[----:B------:R-:W-:Y:S01]  /*25e0*/  IMAD R16, R16, UR6, RZ ;  /* 0x0000000610107c24 */ /* 0x000fe2000f8e02ff */
[----:B------:R2:W-:Y:S01]  /*25f0*/  @P4 STG.E.U16 desc[UR8][R6.64], R31 ;  /* 0x0000001f06004986 */ /* 0x0005e2000c101508 */
[C---:B------:R-:W-:Y:S01]  /*2600*/  ISETP.LT.AND P4, PT, R15.reuse, UR15, !P0 ;  /* 0x0000000f0f007c0c */ /* 0x040fe2000c781270 */
[----:B------:R-:W-:Y:S01]  /*2610*/  IMAD R15, R15, UR6, RZ ;  /* 0x000000060f0f7c24 */ /* 0x000fe2000f8e02ff */
[----:B------:R-:W-:Y:S01]  /*2620*/  PRMT R25, R25, 0x7632, R25 ;  /* 0x0000763219197816 */ /* 0x000fe20000000019 */
[----:B------:R-:W-:Y:S01]  /*2630*/  IMAD R17, R0, UR6, RZ ;  /* 0x0000000600117c24 */ /* 0x000fe2000f8e02ff */
[----:B0-----:R-:W-:-:S02]  /*2640*/  LEA R4, P6, R16, R22, 0x1 ;  /* 0x0000001610047211 */ /* 0x001fc400078c08ff */
[----:B------:R-:W-:Y:S02]  /*2650*/  PRMT R33, R33, 0x7632, R33 ;  /* 0x0000763221217816 */ /* 0x000fe40000000021 */
[C---:B-1----:R-:W-:Y:S02]  /*2660*/  LEA R2, P1, R15.reuse, R22, 0x1 ;  /* 0x000000160f027211 */ /* 0x042fe400078208ff */
[----:B------:R-:W-:Y:S02]  /*2670*/  LEA.HI.X.SX32 R5, R16, R24, 0x1, P6 ;  /* 0x0000001810057211 */ /* 0x000fe400030f0eff */
[----:B--2---:R-:W-:Y:S02]  /*2680*/  LEA R6, P2, R14, R22, 0x1 ;  /* 0x000000160e067211 */ /* 0x004fe400078408ff */
[----:B------:R-:W-:Y:S01]  /*2690*/  LEA.HI.X.SX32 R3, R15, R24, 0x1, P1 ;  /* 0x000000180f037211 */ /* 0x000fe200008f0eff */
[----:B------:R0:W-:Y:S01]  /*26a0*/  @P5 STG.E.U16 desc[UR8][R4.64], R25 ;  /* 0x0000001904005986 */ /* 0x0001e2000c101508 */
[----:B------:R-:W-:-:S02]  /*26b0*/  LEA R10, P1, R11, R22, 0x1 ;  /* 0x000000160b0a7211 */ /* 0x000fc400078208ff */
[-C--:B------:R-:W-:Y:S01]  /*26c0*/  LEA.HI.X.SX32 R7, R14, R24.reuse, 0x1, P2 ;  /* 0x000000180e077211 */ /* 0x080fe200010f0eff */
[----:B------:R1:W-:Y:S01]  /*26d0*/  @P4 STG.E.U16 desc[UR8][R2.64], R33 ;  /* 0x0000002102004986 */ /* 0x0003e2000c101508 */
[----:B------:R-:W-:Y:S02]  /*26e0*/  ISETP.LT.AND P2, PT, R12, UR15, !P0 ;  /* 0x0000000f0c007c0c */ /* 0x000fe4000c741270 */
[----:B------:R-:W-:Y:S02]  /*26f0*/  LEA.HI.X.SX32 R11, R11, R24, 0x1, P1 ;  /* 0x000000180b0b7211 */ /* 0x000fe400008f0eff */
[----:B------:R-:W-:Y:S02]  /*2700*/  ISETP.LT.AND P1, PT, R13, UR15, !P0 ;  /* 0x0000000f0d007c0c */ /* 0x000fe4000c721270 */
[----:B------:R-:W-:Y:S02]  /*2710*/  ISETP.LT.AND P0, PT, R0, UR15, !P0 ;  /* 0x0000000f00007c0c */ /* 0x000fe4000c701270 */
[----:B------:R-:W-:-:S02]  /*2720*/  LEA R8, P6, R9, R22, 0x1 ;  /* 0x0000001609087211 */ /* 0x000fc400078c08ff */
[----:B------:R-:W-:Y:S02]  /*2730*/  PRMT R27, R27, 0x7632, R27 ;  /* 0x000076321b1b7816 */ /* 0x000fe4000000001b */
[----:B------:R-:W-:Y:S02]  /*2740*/  LEA.HI.X.SX32 R9, R9, R24, 0x1, P6 ;  /* 0x0000001809097211 */ /* 0x000fe400030f0eff */
[----:B------:R-:W-:Y:S01]  /*2750*/  PRMT R35, R35, 0x7632, R35 ;  /* 0x0000763223237816 */ /* 0x000fe20000000023 */
[----:B------:R1:W-:Y:S01]  /*2760*/  @P3 STG.E.U16 desc[UR8][R6.64], R27 ;  /* 0x0000001b06003986 */ /* 0x0003e2000c101508 */
[----:B0-----:R-:W-:Y:S02]  /*2770*/  PRMT R5, R29, 0x7632, R5 ;  /* 0x000076321d057816 */ /* 0x001fe40000000005 */
[C---:B------:R-:W-:Y:S01]  /*2780*/  LEA R12, P6, R17.reuse, R22, 0x1 ;  /* 0x00000016110c7211 */ /* 0x040fe200078c08ff */
[----:B------:R1:W-:Y:S03]  /*2790*/  @P2 STG.E.U16 desc[UR8][R8.64], R35 ;  /* 0x0000002308002986 */ /* 0x0003e6000c101508 */
[----:B------:R-:W-:Y:S01]  /*27a0*/  LEA.HI.X.SX32 R13, R17, R24, 0x1, P6 ;  /* 0x00000018110d7211 */ /* 0x000fe200030f0eff */
[----:B------:R1:W-:Y:S01]  /*27b0*/  @P1 STG.E.U16 desc[UR8][R10.64], R5 ;  /* 0x000000050a001986 */ /* 0x0003e2000c101508 */
[----:B------:R-:W-:Y:S07]  /*27c0*/  @!P0 EXIT ;  /* 0x000000000000894d */ /* 0x000fee0003800000 */
[----:B-1----:R-:W-:-:S05]  /*27d0*/  PRMT R6, R21, 0x7632, R6 ;  /* 0x0000763215067816 */ /* 0x002fca0000000006 */
[----:B------:R-:W-:Y:S01]  /*27e0*/  STG.E.U16 desc[UR8][R12.64], R6 ;  /* 0x000000060c007986 */ /* 0x000fe2000c101508 */
[----:B------:R-:W-:Y:S05]  /*27f0*/  EXIT ;  /* 0x000000000000794d */ /* 0x000fea0003800000 */
.L_x_3:
[----:B------:R-:W-:-:S00]  /*2800*/  BRA `(.L_x_3) ;  /* 0xfffffffc00fc7947 */ /* 0x000fc0000383ffff */
[----:B------:R-:W-:-:S00]  /*2810*/  NOP ;  /* 0x0000000000007918 */ /* 0x000fc00000000000 */
        /* <DEDUP_REMOVED lines=14> */
.L_x_4:


//--------------------- .nv.shared.matmul_kernel  --------------------------
	.section	.nv.shared.matmul_kernel,"aw",@nobits
	.sectionflags	@""
	.align	16
	.zero		1024


//--------------------- .nv.shared.reserved.0     --------------------------
	.section	.nv.shared.reserved.0,"aw",@nobits
	.weak		__nv_reservedSMEM_offset_0_alias
	.size		__nv_reservedSMEM_offset_0_alias, 0, 64
	.other		__nv_reservedSMEM_offset_0_alias,@"STO_CUDA_RESERVED_SHARED STV_DEFAULT"
__nv_reservedSMEM_offset_0_alias:
	.zero		0
	.zero		64


//--------------------- .nv.constant0.matmul_kernel --------------------------
	.section	.nv.constant0.matmul_kernel,"a",@progbits
	.sectionflags	@""
	.align	4
.nv.constant0.matmul_kernel:
	.zero		976


//--------------------- SYMBOLS --------------------------

	.type		.nv.reservedSmem.offset0,@object
	.size		.nv.reservedSmem.offset0,0x4
	.type		.nv.reservedSmem.cap,@object
	.size		.nv.reservedSmem.cap,0x4
